//
// Generated by NVIDIA NVVM Compiler
//
// Compiler Build ID: CL-36424714
// Cuda compilation tools, release 13.0, V13.0.88
// Based on NVVM 20.0.0
//

.version 9.0
.target sm_100
.address_size 64

	// .globl	gdr_tma_kernel
// _ZZ14gdr_tma_kernelE11tma_barrier has been demoted
// _ZZ14gdr_tma_kernelE6smem_k has been demoted
// _ZZ14gdr_tma_kernelE6smem_q has been demoted
// _ZZ14gdr_tma_kernelE10smem_state has been demoted
// _ZZ20gdr_optimized_kernelE10smem_state has been demoted
// _ZZ20gdr_optimized_kernelE6smem_k has been demoted
// _ZZ20gdr_optimized_kernelE6smem_q has been demoted

.visible .entry gdr_tma_kernel(
	.param .u64 .ptr .align 1 gdr_tma_kernel_param_0,
	.param .u64 .ptr .align 1 gdr_tma_kernel_param_1,
	.param .u64 .ptr .align 1 gdr_tma_kernel_param_2,
	.param .u64 .ptr .align 1 gdr_tma_kernel_param_3,
	.param .u64 .ptr .align 1 gdr_tma_kernel_param_4,
	.param .u64 .ptr .align 1 gdr_tma_kernel_param_5,
	.param .u64 .ptr .align 1 gdr_tma_kernel_param_6,
	.param .u64 .ptr .align 1 gdr_tma_kernel_param_7,
	.param .u64 .ptr .align 1 gdr_tma_kernel_param_8,
	.param .f32 gdr_tma_kernel_param_9,
	.param .u64 gdr_tma_kernel_param_10,
	.param .u32 gdr_tma_kernel_param_11,
	.param .u32 gdr_tma_kernel_param_12,
	.param .u32 gdr_tma_kernel_param_13,
	.param .u32 gdr_tma_kernel_param_14,
	.param .u64 gdr_tma_kernel_param_15,
	.param .u64 .ptr .align 1 gdr_tma_kernel_param_16
)
.maxntid 128
.minnctapersm 1
{
	.reg .pred 	%p<16>;
	.reg .b16 	%rs<78>;
	.reg .b32 	%r<174>;
	.reg .b32 	%f<241>;
	.reg .b64 	%rd<109>;
	// demoted variable
	.shared .align 8 .b8 _ZZ14gdr_tma_kernelE11tma_barrier[16];
	// demoted variable
	.shared .align 4 .b8 _ZZ14gdr_tma_kernelE6smem_k[512];
	// demoted variable
	.shared .align 4 .b8 _ZZ14gdr_tma_kernelE6smem_q[512];
	// demoted variable
	.shared .align 256 .b8 _ZZ14gdr_tma_kernelE10smem_state[32768];
	ld.param.u64 	%rd4, [gdr_tma_kernel_param_0];
	ld.param.u64 	%rd5, [gdr_tma_kernel_param_1];
	ld.param.u64 	%rd6, [gdr_tma_kernel_param_2];
	ld.param.u64 	%rd7, [gdr_tma_kernel_param_3];
	ld.param.u64 	%rd8, [gdr_tma_kernel_param_4];
	ld.param.u64 	%rd9, [gdr_tma_kernel_param_5];
	ld.param.u64 	%rd10, [gdr_tma_kernel_param_7];
	ld.param.u64 	%rd14, [gdr_tma_kernel_param_8];
	ld.param.f32 	%f9, [gdr_tma_kernel_param_9];
	ld.param.u32 	%r68, [gdr_tma_kernel_param_11];
	ld.param.u32 	%r69, [gdr_tma_kernel_param_12];
	ld.param.u32 	%r70, [gdr_tma_kernel_param_13];
	ld.param.u32 	%r172, [gdr_tma_kernel_param_14];
	ld.param.u64 	%rd11, [gdr_tma_kernel_param_15];
	ld.param.u64 	%rd12, [gdr_tma_kernel_param_16];
	mov.u32 	%r1, %ctaid.y;
	mov.u32 	%r73, %ctaid.z;
	div.s32 	%r2, %r73, %r69;
	mul.lo.s32 	%r74, %r2, %r69;
	sub.s32 	%r3, %r73, %r74;
	mov.u32 	%r4, %tid.x;
	mul.wide.s32 	%rd15, %r2, 4;
	add.s64 	%rd13, %rd14, %rd15;
	// begin inline asm
	ld.global.nc.s32 %r72, [%rd13];
	// end inline asm
	cvt.s64.s32 	%rd1, %r72;
	setp.ne.s32 	%p1, %r4, 0;
	@%p1 bra 	$L__BB0_2;
	mov.u32 	%r75, _ZZ14gdr_tma_kernelE11tma_barrier;
	mov.b32 	%r78, 1;
	// begin inline asm
	mbarrier.init.shared.b64 [%r75], %r78;
	// end inline asm
	add.s32 	%r77, %r75, 8;
	// begin inline asm
	mbarrier.init.shared.b64 [%r77], %r78;
	// end inline asm
$L__BB0_2:
	setp.ne.s32 	%p2, %r4, 0;
	bar.sync 	0;
	@%p2 bra 	$L__BB0_4;
	cvt.u32.u64 	%r91, %rd1;
	mad.lo.s32 	%r92, %r91, %r69, %r3;
	mul.lo.s32 	%r89, %r92, %r70;
	shl.b32 	%r82, %r1, 7;
	mov.u32 	%r79, _ZZ14gdr_tma_kernelE11tma_barrier;
	mov.b32 	%r86, 16384;
	// begin inline asm
	mbarrier.arrive.expect_tx.shared.b64 _, [%r79], %r86;
	// end inline asm
	mov.u32 	%r81, _ZZ14gdr_tma_kernelE10smem_state;
	// begin inline asm
	cp.async.bulk.tensor.2d.shared::cta.global.tile.mbarrier::complete_tx::bytes [%r81], [%rd12, {%r82, %r89}], [%r79];
	// end inline asm
	add.s32 	%r90, %r79, 8;
	// begin inline asm
	mbarrier.arrive.expect_tx.shared.b64 _, [%r90], %r86;
	// end inline asm
	or.b32  	%r88, %r82, 64;
	add.s32 	%r87, %r81, 16384;
	// begin inline asm
	cp.async.bulk.tensor.2d.shared::cta.global.tile.mbarrier::complete_tx::bytes [%r87], [%rd12, {%r88, %r89}], [%r90];
	// end inline asm
$L__BB0_4:
	bar.sync 	0;
	mov.u32 	%r93, _ZZ14gdr_tma_kernelE11tma_barrier;
	mov.b32 	%r96, 0;
	// begin inline asm
	{
.reg .pred P1;
.reg .b32 cnt;
mov.b32 cnt, 0;
LAB_WAIT:
mbarrier.try_wait.parity.shared.b64 P1, [%r93], %r96;
@P1 bra LAB_DONE;
add.u32 cnt, cnt, 1;
and.b32 cnt, cnt, 0xFF;
setp.eq.u32 P1, cnt, 0;
@P1 nanosleep.u32 32;
bra LAB_WAIT;
LAB_DONE:
}

	// end inline asm
	add.s32 	%r95, %r93, 8;
	// begin inline asm
	{
.reg .pred P1;
.reg .b32 cnt;
mov.b32 cnt, 0;
LAB_WAIT:
mbarrier.try_wait.parity.shared.b64 P1, [%r95], %r96;
@P1 bra LAB_DONE;
add.u32 cnt, cnt, 1;
and.b32 cnt, cnt, 0xFF;
setp.eq.u32 P1, cnt, 0;
@P1 nanosleep.u32 32;
bra LAB_WAIT;
LAB_DONE:
}

	// end inline asm
	setp.gt.u32 	%p3, %r4, 31;
	@%p3 bra 	$L__BB0_6;
	div.s32 	%r101, %r69, %r68;
	div.s32 	%r102, %r3, %r101;
	mad.lo.s32 	%r103, %r2, %r68, %r102;
	mul.lo.s32 	%r104, %r103, %r70;
	cvt.s64.s32 	%rd22, %r104;
	shl.b32 	%r105, %r4, 2;
	cvt.u64.u32 	%rd23, %r105;
	add.s64 	%rd24, %rd22, %rd23;
	shl.b64 	%rd25, %rd24, 1;
	add.s64 	%rd18, %rd5, %rd25;
	// begin inline asm
	ld.global.nc.u32 %r97, [%rd18];
	// end inline asm
	add.s64 	%rd19, %rd18, 4;
	// begin inline asm
	ld.global.nc.u32 %r98, [%rd19];
	// end inline asm
	mov.b32 	{%rs1, %rs2}, %r97;
	mov.b32 	{%rs3, %rs4}, %r98;
	// begin inline asm
	{ cvt.f32.bf16 %f10, %rs1;}

	// end inline asm
	// begin inline asm
	{ cvt.f32.bf16 %f11, %rs2;}

	// end inline asm
	// begin inline asm
	{ cvt.f32.bf16 %f12, %rs3;}

	// end inline asm
	// begin inline asm
	{ cvt.f32.bf16 %f13, %rs4;}

	// end inline asm
	add.s64 	%rd20, %rd4, %rd25;
	// begin inline asm
	ld.global.nc.u32 %r99, [%rd20];
	// end inline asm
	add.s64 	%rd21, %rd20, 4;
	// begin inline asm
	ld.global.nc.u32 %r100, [%rd21];
	// end inline asm
	mov.b32 	{%rs5, %rs6}, %r99;
	mov.b32 	{%rs7, %rs8}, %r100;
	// begin inline asm
	{ cvt.f32.bf16 %f14, %rs5;}

	// end inline asm
	// begin inline asm
	{ cvt.f32.bf16 %f15, %rs6;}

	// end inline asm
	// begin inline asm
	{ cvt.f32.bf16 %f16, %rs7;}

	// end inline asm
	// begin inline asm
	{ cvt.f32.bf16 %f17, %rs8;}

	// end inline asm
	mul.f32 	%f18, %f11, %f11;
	fma.rn.f32 	%f19, %f10, %f10, %f18;
	fma.rn.f32 	%f20, %f12, %f12, %f19;
	fma.rn.f32 	%f21, %f13, %f13, %f20;
	mul.f32 	%f22, %f15, %f15;
	fma.rn.f32 	%f23, %f14, %f14, %f22;
	fma.rn.f32 	%f24, %f16, %f16, %f23;
	fma.rn.f32 	%f25, %f17, %f17, %f24;
	mov.b32 	%r106, %f21;
	shfl.sync.bfly.b32	%r107|%p4, %r106, 16, 31, -1;
	mov.b32 	%f26, %r107;
	add.f32 	%f27, %f21, %f26;
	mov.b32 	%r108, %f25;
	shfl.sync.bfly.b32	%r109|%p5, %r108, 16, 31, -1;
	mov.b32 	%f28, %r109;
	add.f32 	%f29, %f25, %f28;
	mov.b32 	%r110, %f27;
	shfl.sync.bfly.b32	%r111|%p6, %r110, 8, 31, -1;
	mov.b32 	%f30, %r111;
	add.f32 	%f31, %f27, %f30;
	mov.b32 	%r112, %f29;
	shfl.sync.bfly.b32	%r113|%p7, %r112, 8, 31, -1;
	mov.b32 	%f32, %r113;
	add.f32 	%f33, %f29, %f32;
	mov.b32 	%r114, %f31;
	shfl.sync.bfly.b32	%r115|%p8, %r114, 4, 31, -1;
	mov.b32 	%f34, %r115;
	add.f32 	%f35, %f31, %f34;
	mov.b32 	%r116, %f33;
	shfl.sync.bfly.b32	%r117|%p9, %r116, 4, 31, -1;
	mov.b32 	%f36, %r117;
	add.f32 	%f37, %f33, %f36;
	mov.b32 	%r118, %f35;
	shfl.sync.bfly.b32	%r119|%p10, %r118, 2, 31, -1;
	mov.b32 	%f38, %r119;
	add.f32 	%f39, %f35, %f38;
	mov.b32 	%r120, %f37;
	shfl.sync.bfly.b32	%r121|%p11, %r120, 2, 31, -1;
	mov.b32 	%f40, %r121;
	add.f32 	%f41, %f37, %f40;
	mov.b32 	%r122, %f39;
	shfl.sync.bfly.b32	%r123|%p12, %r122, 1, 31, -1;
	mov.b32 	%f42, %r123;
	add.f32 	%f43, %f39, %f42;
	mov.b32 	%r124, %f41;
	shfl.sync.bfly.b32	%r125|%p13, %r124, 1, 31, -1;
	mov.b32 	%f44, %r125;
	add.f32 	%f45, %f41, %f44;
	add.f32 	%f46, %f43, 0f358637BD;
	rsqrt.approx.f32 	%f47, %f46;
	add.f32 	%f48, %f45, 0f358637BD;
	rsqrt.approx.f32 	%f49, %f48;
	mul.f32 	%f50, %f9, %f49;
	mul.f32 	%f51, %f10, %f47;
	mul.f32 	%f52, %f11, %f47;
	mul.f32 	%f53, %f12, %f47;
	mul.f32 	%f54, %f13, %f47;
	mul.f32 	%f55, %f14, %f50;
	mul.f32 	%f56, %f15, %f50;
	mul.f32 	%f57, %f16, %f50;
	mul.f32 	%f58, %f17, %f50;
	shl.b32 	%r126, %r4, 4;
	mov.u32 	%r127, _ZZ14gdr_tma_kernelE6smem_k;
	add.s32 	%r128, %r127, %r126;
	st.shared.f32 	[%r128], %f51;
	st.shared.f32 	[%r128+4], %f52;
	st.shared.f32 	[%r128+8], %f53;
	st.shared.f32 	[%r128+12], %f54;
	mov.u32 	%r129, _ZZ14gdr_tma_kernelE6smem_q;
	add.s32 	%r130, %r129, %r126;
	st.shared.f32 	[%r130], %f55;
	st.shared.f32 	[%r130+4], %f56;
	st.shared.f32 	[%r130+8], %f57;
	st.shared.f32 	[%r130+12], %f58;
$L__BB0_6:
	bar.sync 	0;
	mul.lo.s32 	%r133, %r2, %r69;
	add.s32 	%r134, %r133, %r3;
	mul.lo.s32 	%r5, %r134, %r172;
	cvt.s64.s32 	%rd29, %r5;
	cvt.u64.u32 	%rd2, %r4;
	add.s64 	%rd30, %rd29, %rd2;
	shl.b64 	%rd31, %rd30, 1;
	add.s64 	%rd26, %rd6, %rd31;
	// begin inline asm
	ld.global.nc.u16 %rs9, [%rd26];
	// end inline asm
	// begin inline asm
	{ cvt.f32.bf16 %f239, %rs9;}

	// end inline asm
	cvt.s64.s32 	%rd32, %r133;
	cvt.u64.u32 	%rd33, %r3;
	add.s64 	%rd34, %rd32, %rd33;
	shl.b64 	%rd35, %rd34, 1;
	add.s64 	%rd27, %rd8, %rd35;
	// begin inline asm
	ld.global.nc.u16 %rs11, [%rd27];
	// end inline asm
	// begin inline asm
	{ cvt.f32.bf16 %f60, %rs11;}

	// end inline asm
	shl.b64 	%rd36, %rd34, 2;
	add.s64 	%rd28, %rd7, %rd36;
	// begin inline asm
	ld.global.nc.f32 %f61, [%rd28];
	// end inline asm
	mul.f32 	%f62, %f61, 0f3FB8AA3B;
	ex2.approx.f32 	%f3, %f62;
	shl.b32 	%r135, %r4, 8;
	shl.b32 	%r136, %r4, 1;
	or.b32  	%r137, %r135, %r136;
	and.b32  	%r6, %r137, 16510;
	mov.u32 	%r138, _ZZ14gdr_tma_kernelE10smem_state;
	add.s32 	%r7, %r138, %r6;
	mov.u32 	%r139, _ZZ14gdr_tma_kernelE6smem_k;
	add.s32 	%r152, %r139, 32;
	mov.b32 	%r153, 1024;
$L__BB0_7:
	.pragma "nounroll";
	add.s32 	%r140, %r7, %r153;
	ld.shared.u16 	%rs13, [%r140+-1024];
	// begin inline asm
	{ cvt.f32.bf16 %f63, %rs13;}

	// end inline asm
	neg.f32 	%f79, %f63;
	mul.f32 	%f80, %f3, %f79;
	ld.shared.f32 	%f81, [%r152+-32];
	fma.rn.f32 	%f82, %f80, %f81, %f239;
	ld.shared.u16 	%rs14, [%r140+-896];
	// begin inline asm
	{ cvt.f32.bf16 %f64, %rs14;}

	// end inline asm
	neg.f32 	%f83, %f64;
	mul.f32 	%f84, %f3, %f83;
	ld.shared.f32 	%f85, [%r152+-28];
	fma.rn.f32 	%f86, %f84, %f85, %f82;
	ld.shared.u16 	%rs15, [%r140+-768];
	// begin inline asm
	{ cvt.f32.bf16 %f65, %rs15;}

	// end inline asm
	neg.f32 	%f87, %f65;
	mul.f32 	%f88, %f3, %f87;
	ld.shared.f32 	%f89, [%r152+-24];
	fma.rn.f32 	%f90, %f88, %f89, %f86;
	ld.shared.u16 	%rs16, [%r140+-640];
	// begin inline asm
	{ cvt.f32.bf16 %f66, %rs16;}

	// end inline asm
	neg.f32 	%f91, %f66;
	mul.f32 	%f92, %f3, %f91;
	ld.shared.f32 	%f93, [%r152+-20];
	fma.rn.f32 	%f94, %f92, %f93, %f90;
	ld.shared.u16 	%rs17, [%r140+-512];
	// begin inline asm
	{ cvt.f32.bf16 %f67, %rs17;}

	// end inline asm
	neg.f32 	%f95, %f67;
	mul.f32 	%f96, %f3, %f95;
	ld.shared.f32 	%f97, [%r152+-16];
	fma.rn.f32 	%f98, %f96, %f97, %f94;
	ld.shared.u16 	%rs18, [%r140+-384];
	// begin inline asm
	{ cvt.f32.bf16 %f68, %rs18;}

	// end inline asm
	neg.f32 	%f99, %f68;
	mul.f32 	%f100, %f3, %f99;
	ld.shared.f32 	%f101, [%r152+-12];
	fma.rn.f32 	%f102, %f100, %f101, %f98;
	ld.shared.u16 	%rs19, [%r140+-256];
	// begin inline asm
	{ cvt.f32.bf16 %f69, %rs19;}

	// end inline asm
	neg.f32 	%f103, %f69;
	mul.f32 	%f104, %f3, %f103;
	ld.shared.f32 	%f105, [%r152+-8];
	fma.rn.f32 	%f106, %f104, %f105, %f102;
	ld.shared.u16 	%rs20, [%r140+-128];
	// begin inline asm
	{ cvt.f32.bf16 %f70, %rs20;}

	// end inline asm
	neg.f32 	%f107, %f70;
	mul.f32 	%f108, %f3, %f107;
	ld.shared.f32 	%f109, [%r152+-4];
	fma.rn.f32 	%f110, %f108, %f109, %f106;
	ld.shared.u16 	%rs21, [%r140];
	// begin inline asm
	{ cvt.f32.bf16 %f71, %rs21;}

	// end inline asm
	neg.f32 	%f111, %f71;
	mul.f32 	%f112, %f3, %f111;
	ld.shared.f32 	%f113, [%r152];
	fma.rn.f32 	%f114, %f112, %f113, %f110;
	ld.shared.u16 	%rs22, [%r140+128];
	// begin inline asm
	{ cvt.f32.bf16 %f72, %rs22;}

	// end inline asm
	neg.f32 	%f115, %f72;
	mul.f32 	%f116, %f3, %f115;
	ld.shared.f32 	%f117, [%r152+4];
	fma.rn.f32 	%f118, %f116, %f117, %f114;
	ld.shared.u16 	%rs23, [%r140+256];
	// begin inline asm
	{ cvt.f32.bf16 %f73, %rs23;}

	// end inline asm
	neg.f32 	%f119, %f73;
	mul.f32 	%f120, %f3, %f119;
	ld.shared.f32 	%f121, [%r152+8];
	fma.rn.f32 	%f122, %f120, %f121, %f118;
	ld.shared.u16 	%rs24, [%r140+384];
	// begin inline asm
	{ cvt.f32.bf16 %f74, %rs24;}

	// end inline asm
	neg.f32 	%f123, %f74;
	mul.f32 	%f124, %f3, %f123;
	ld.shared.f32 	%f125, [%r152+12];
	fma.rn.f32 	%f126, %f124, %f125, %f122;
	ld.shared.u16 	%rs25, [%r140+512];
	// begin inline asm
	{ cvt.f32.bf16 %f75, %rs25;}

	// end inline asm
	neg.f32 	%f127, %f75;
	mul.f32 	%f128, %f3, %f127;
	ld.shared.f32 	%f129, [%r152+16];
	fma.rn.f32 	%f130, %f128, %f129, %f126;
	ld.shared.u16 	%rs26, [%r140+640];
	// begin inline asm
	{ cvt.f32.bf16 %f76, %rs26;}

	// end inline asm
	neg.f32 	%f131, %f76;
	mul.f32 	%f132, %f3, %f131;
	ld.shared.f32 	%f133, [%r152+20];
	fma.rn.f32 	%f134, %f132, %f133, %f130;
	ld.shared.u16 	%rs27, [%r140+768];
	// begin inline asm
	{ cvt.f32.bf16 %f77, %rs27;}

	// end inline asm
	neg.f32 	%f135, %f77;
	mul.f32 	%f136, %f3, %f135;
	ld.shared.f32 	%f137, [%r152+24];
	fma.rn.f32 	%f138, %f136, %f137, %f134;
	ld.shared.u16 	%rs28, [%r140+896];
	// begin inline asm
	{ cvt.f32.bf16 %f78, %rs28;}

	// end inline asm
	neg.f32 	%f139, %f78;
	mul.f32 	%f140, %f3, %f139;
	ld.shared.f32 	%f141, [%r152+28];
	fma.rn.f32 	%f239, %f140, %f141, %f138;
	add.s32 	%r153, %r153, 2048;
	add.s32 	%r152, %r152, 64;
	setp.ne.s32 	%p14, %r153, 17408;
	@%p14 bra 	$L__BB0_7;
	mul.f32 	%f6, %f60, %f239;
	mul.lo.s32 	%r144, %r172, %r70;
	mul.lo.s32 	%r145, %r144, %r3;
	cvt.s64.s32 	%rd37, %r145;
	shl.b32 	%r146, %r1, 7;
	cvt.u64.u32 	%rd38, %r146;
	add.s64 	%rd39, %rd37, %rd38;
	mad.lo.s64 	%rd40, %rd11, %rd1, %rd39;
	shl.b64 	%rd41, %rd40, 1;
	add.s64 	%rd3, %rd10, %rd41;
	shl.b32 	%r12, %r172, 4;
	shl.b32 	%r171, %r172, 1;
	mul.lo.s32 	%r170, %r172, 3;
	shl.b32 	%r169, %r172, 2;
	mul.lo.s32 	%r168, %r172, 5;
	mul.lo.s32 	%r167, %r172, 6;
	mul.lo.s32 	%r166, %r172, 7;
	shl.b32 	%r165, %r172, 3;
	mul.lo.s32 	%r164, %r172, 9;
	mul.lo.s32 	%r163, %r172, 10;
	mul.lo.s32 	%r162, %r172, 11;
	mul.lo.s32 	%r161, %r172, 12;
	mul.lo.s32 	%r160, %r172, 13;
	mul.lo.s32 	%r159, %r172, 14;
	mul.lo.s32 	%r158, %r172, 15;
	add.s32 	%r148, %r6, %r138;
	add.s32 	%r156, %r148, 1024;
	add.s32 	%r155, %r139, 32;
	mov.u32 	%r150, _ZZ14gdr_tma_kernelE6smem_q;
	add.s32 	%r154, %r150, 32;
	mov.f32 	%f240, 0f00000000;
	mov.b32 	%r157, 0;
	mov.u32 	%r173, %r157;
$L__BB0_9:
	.pragma "nounroll";
	ld.shared.u16 	%rs29, [%r156+-1024];
	// begin inline asm
	{ cvt.f32.bf16 %f143, %rs29;}

	// end inline asm
	ld.shared.u16 	%rs30, [%r156+-896];
	// begin inline asm
	{ cvt.f32.bf16 %f144, %rs30;}

	// end inline asm
	ld.shared.f32 	%f175, [%r155+-32];
	mul.f32 	%f176, %f3, %f143;
	fma.rn.f32 	%f145, %f175, %f6, %f176;
	ld.shared.f32 	%f177, [%r155+-28];
	mul.f32 	%f178, %f3, %f144;
	fma.rn.f32 	%f146, %f177, %f6, %f178;
	ld.shared.f32 	%f179, [%r154+-32];
	fma.rn.f32 	%f180, %f145, %f179, %f240;
	ld.shared.f32 	%f181, [%r154+-28];
	fma.rn.f32 	%f182, %f146, %f181, %f180;
	cvt.s64.s32 	%rd58, %r157;
	add.s64 	%rd59, %rd58, %rd2;
	shl.b64 	%rd60, %rd59, 1;
	add.s64 	%rd42, %rd3, %rd60;
	// begin inline asm
	{  cvt.rn.bf16.f32 %rs31, %f145;}

	// end inline asm
	// begin inline asm
	st.global.cs.u16 [%rd42], %rs31;
	// end inline asm
	cvt.s64.s32 	%rd61, %r172;
	add.s64 	%rd62, %rd61, %rd2;
	shl.b64 	%rd63, %rd62, 1;
	add.s64 	%rd43, %rd3, %rd63;
	// begin inline asm
	{  cvt.rn.bf16.f32 %rs33, %f146;}

	// end inline asm
	// begin inline asm
	st.global.cs.u16 [%rd43], %rs33;
	// end inline asm
	ld.shared.u16 	%rs35, [%r156+-768];
	// begin inline asm
	{ cvt.f32.bf16 %f147, %rs35;}

	// end inline asm
	ld.shared.u16 	%rs36, [%r156+-640];
	// begin inline asm
	{ cvt.f32.bf16 %f148, %rs36;}

	// end inline asm
	ld.shared.f32 	%f183, [%r155+-24];
	mul.f32 	%f184, %f3, %f147;
	fma.rn.f32 	%f149, %f183, %f6, %f184;
	ld.shared.f32 	%f185, [%r155+-20];
	mul.f32 	%f186, %f3, %f148;
	fma.rn.f32 	%f150, %f185, %f6, %f186;
	ld.shared.f32 	%f187, [%r154+-24];
	fma.rn.f32 	%f188, %f149, %f187, %f182;
	ld.shared.f32 	%f189, [%r154+-20];
	fma.rn.f32 	%f190, %f150, %f189, %f188;
	cvt.s64.s32 	%rd64, %r171;
	add.s64 	%rd65, %rd64, %rd2;
	shl.b64 	%rd66, %rd65, 1;
	add.s64 	%rd44, %rd3, %rd66;
	// begin inline asm
	{  cvt.rn.bf16.f32 %rs37, %f149;}

	// end inline asm
	// begin inline asm
	st.global.cs.u16 [%rd44], %rs37;
	// end inline asm
	cvt.s64.s32 	%rd67, %r170;
	add.s64 	%rd68, %rd67, %rd2;
	shl.b64 	%rd69, %rd68, 1;
	add.s64 	%rd45, %rd3, %rd69;
	// begin inline asm
	{  cvt.rn.bf16.f32 %rs39, %f150;}

	// end inline asm
	// begin inline asm
	st.global.cs.u16 [%rd45], %rs39;
	// end inline asm
	ld.shared.u16 	%rs41, [%r156+-512];
	// begin inline asm
	{ cvt.f32.bf16 %f151, %rs41;}

	// end inline asm
	ld.shared.u16 	%rs42, [%r156+-384];
	// begin inline asm
	{ cvt.f32.bf16 %f152, %rs42;}

	// end inline asm
	ld.shared.f32 	%f191, [%r155+-16];
	mul.f32 	%f192, %f3, %f151;
	fma.rn.f32 	%f153, %f191, %f6, %f192;
	ld.shared.f32 	%f193, [%r155+-12];
	mul.f32 	%f194, %f3, %f152;
	fma.rn.f32 	%f154, %f193, %f6, %f194;
	ld.shared.f32 	%f195, [%r154+-16];
	fma.rn.f32 	%f196, %f153, %f195, %f190;
	ld.shared.f32 	%f197, [%r154+-12];
	fma.rn.f32 	%f198, %f154, %f197, %f196;
	cvt.s64.s32 	%rd70, %r169;
	add.s64 	%rd71, %rd70, %rd2;
	shl.b64 	%rd72, %rd71, 1;
	add.s64 	%rd46, %rd3, %rd72;
	// begin inline asm
	{  cvt.rn.bf16.f32 %rs43, %f153;}

	// end inline asm
	// begin inline asm
	st.global.cs.u16 [%rd46], %rs43;
	// end inline asm
	cvt.s64.s32 	%rd73, %r168;
	add.s64 	%rd74, %rd73, %rd2;
	shl.b64 	%rd75, %rd74, 1;
	add.s64 	%rd47, %rd3, %rd75;
	// begin inline asm
	{  cvt.rn.bf16.f32 %rs45, %f154;}

	// end inline asm
	// begin inline asm
	st.global.cs.u16 [%rd47], %rs45;
	// end inline asm
	ld.shared.u16 	%rs47, [%r156+-256];
	// begin inline asm
	{ cvt.f32.bf16 %f155, %rs47;}

	// end inline asm
	ld.shared.u16 	%rs48, [%r156+-128];
	// begin inline asm
	{ cvt.f32.bf16 %f156, %rs48;}

	// end inline asm
	ld.shared.f32 	%f199, [%r155+-8];
	mul.f32 	%f200, %f3, %f155;
	fma.rn.f32 	%f157, %f199, %f6, %f200;
	ld.shared.f32 	%f201, [%r155+-4];
	mul.f32 	%f202, %f3, %f156;
	fma.rn.f32 	%f158, %f201, %f6, %f202;
	ld.shared.f32 	%f203, [%r154+-8];
	fma.rn.f32 	%f204, %f157, %f203, %f198;
	ld.shared.f32 	%f205, [%r154+-4];
	fma.rn.f32 	%f206, %f158, %f205, %f204;
	cvt.s64.s32 	%rd76, %r167;
	add.s64 	%rd77, %rd76, %rd2;
	shl.b64 	%rd78, %rd77, 1;
	add.s64 	%rd48, %rd3, %rd78;
	// begin inline asm
	{  cvt.rn.bf16.f32 %rs49, %f157;}

	// end inline asm
	// begin inline asm
	st.global.cs.u16 [%rd48], %rs49;
	// end inline asm
	cvt.s64.s32 	%rd79, %r166;
	add.s64 	%rd80, %rd79, %rd2;
	shl.b64 	%rd81, %rd80, 1;
	add.s64 	%rd49, %rd3, %rd81;
	// begin inline asm
	{  cvt.rn.bf16.f32 %rs51, %f158;}

	// end inline asm
	// begin inline asm
	st.global.cs.u16 [%rd49], %rs51;
	// end inline asm
	ld.shared.u16 	%rs53, [%r156];
	// begin inline asm
	{ cvt.f32.bf16 %f159, %rs53;}

	// end inline asm
	ld.shared.u16 	%rs54, [%r156+128];
	// begin inline asm
	{ cvt.f32.bf16 %f160, %rs54;}

	// end inline asm
	ld.shared.f32 	%f207, [%r155];
	mul.f32 	%f208, %f3, %f159;
	fma.rn.f32 	%f161, %f207, %f6, %f208;
	ld.shared.f32 	%f209, [%r155+4];
	mul.f32 	%f210, %f3, %f160;
	fma.rn.f32 	%f162, %f209, %f6, %f210;
	ld.shared.f32 	%f211, [%r154];
	fma.rn.f32 	%f212, %f161, %f211, %f206;
	ld.shared.f32 	%f213, [%r154+4];
	fma.rn.f32 	%f214, %f162, %f213, %f212;
	cvt.s64.s32 	%rd82, %r165;
	add.s64 	%rd83, %rd82, %rd2;
	shl.b64 	%rd84, %rd83, 1;
	add.s64 	%rd50, %rd3, %rd84;
	// begin inline asm
	{  cvt.rn.bf16.f32 %rs55, %f161;}

	// end inline asm
	// begin inline asm
	st.global.cs.u16 [%rd50], %rs55;
	// end inline asm
	cvt.s64.s32 	%rd85, %r164;
	add.s64 	%rd86, %rd85, %rd2;
	shl.b64 	%rd87, %rd86, 1;
	add.s64 	%rd51, %rd3, %rd87;
	// begin inline asm
	{  cvt.rn.bf16.f32 %rs57, %f162;}

	// end inline asm
	// begin inline asm
	st.global.cs.u16 [%rd51], %rs57;
	// end inline asm
	ld.shared.u16 	%rs59, [%r156+256];
	// begin inline asm
	{ cvt.f32.bf16 %f163, %rs59;}

	// end inline asm
	ld.shared.u16 	%rs60, [%r156+384];
	// begin inline asm
	{ cvt.f32.bf16 %f164, %rs60;}

	// end inline asm
	ld.shared.f32 	%f215, [%r155+8];
	mul.f32 	%f216, %f3, %f163;
	fma.rn.f32 	%f165, %f215, %f6, %f216;
	ld.shared.f32 	%f217, [%r155+12];
	mul.f32 	%f218, %f3, %f164;
	fma.rn.f32 	%f166, %f217, %f6, %f218;
	ld.shared.f32 	%f219, [%r154+8];
	fma.rn.f32 	%f220, %f165, %f219, %f214;
	ld.shared.f32 	%f221, [%r154+12];
	fma.rn.f32 	%f222, %f166, %f221, %f220;
	cvt.s64.s32 	%rd88, %r163;
	add.s64 	%rd89, %rd88, %rd2;
	shl.b64 	%rd90, %rd89, 1;
	add.s64 	%rd52, %rd3, %rd90;
	// begin inline asm
	{  cvt.rn.bf16.f32 %rs61, %f165;}

	// end inline asm
	// begin inline asm
	st.global.cs.u16 [%rd52], %rs61;
	// end inline asm
	cvt.s64.s32 	%rd91, %r162;
	add.s64 	%rd92, %rd91, %rd2;
	shl.b64 	%rd93, %rd92, 1;
	add.s64 	%rd53, %rd3, %rd93;
	// begin inline asm
	{  cvt.rn.bf16.f32 %rs63, %f166;}

	// end inline asm
	// begin inline asm
	st.global.cs.u16 [%rd53], %rs63;
	// end inline asm
	ld.shared.u16 	%rs65, [%r156+512];
	// begin inline asm
	{ cvt.f32.bf16 %f167, %rs65;}

	// end inline asm
	ld.shared.u16 	%rs66, [%r156+640];
	// begin inline asm
	{ cvt.f32.bf16 %f168, %rs66;}

	// end inline asm
	ld.shared.f32 	%f223, [%r155+16];
	mul.f32 	%f224, %f3, %f167;
	fma.rn.f32 	%f169, %f223, %f6, %f224;
	ld.shared.f32 	%f225, [%r155+20];
	mul.f32 	%f226, %f3, %f168;
	fma.rn.f32 	%f170, %f225, %f6, %f226;
	ld.shared.f32 	%f227, [%r154+16];
	fma.rn.f32 	%f228, %f169, %f227, %f222;
	ld.shared.f32 	%f229, [%r154+20];
	fma.rn.f32 	%f230, %f170, %f229, %f228;
	cvt.s64.s32 	%rd94, %r161;
	add.s64 	%rd95, %rd94, %rd2;
	shl.b64 	%rd96, %rd95, 1;
	add.s64 	%rd54, %rd3, %rd96;
	// begin inline asm
	{  cvt.rn.bf16.f32 %rs67, %f169;}

	// end inline asm
	// begin inline asm
	st.global.cs.u16 [%rd54], %rs67;
	// end inline asm
	cvt.s64.s32 	%rd97, %r160;
	add.s64 	%rd98, %rd97, %rd2;
	shl.b64 	%rd99, %rd98, 1;
	add.s64 	%rd55, %rd3, %rd99;
	// begin inline asm
	{  cvt.rn.bf16.f32 %rs69, %f170;}

	// end inline asm
	// begin inline asm
	st.global.cs.u16 [%rd55], %rs69;
	// end inline asm
	ld.shared.u16 	%rs71, [%r156+768];
	// begin inline asm
	{ cvt.f32.bf16 %f171, %rs71;}

	// end inline asm
	ld.shared.u16 	%rs72, [%r156+896];
	// begin inline asm
	{ cvt.f32.bf16 %f172, %rs72;}

	// end inline asm
	ld.shared.f32 	%f231, [%r155+24];
	mul.f32 	%f232, %f3, %f171;
	fma.rn.f32 	%f173, %f231, %f6, %f232;
	ld.shared.f32 	%f233, [%r155+28];
	mul.f32 	%f234, %f3, %f172;
	fma.rn.f32 	%f174, %f233, %f6, %f234;
	ld.shared.f32 	%f235, [%r154+24];
	fma.rn.f32 	%f236, %f173, %f235, %f230;
	ld.shared.f32 	%f237, [%r154+28];
	fma.rn.f32 	%f240, %f174, %f237, %f236;
	cvt.s64.s32 	%rd100, %r159;
	add.s64 	%rd101, %rd100, %rd2;
	shl.b64 	%rd102, %rd101, 1;
	add.s64 	%rd56, %rd3, %rd102;
	// begin inline asm
	{  cvt.rn.bf16.f32 %rs73, %f173;}

	// end inline asm
	// begin inline asm
	st.global.cs.u16 [%rd56], %rs73;
	// end inline asm
	cvt.s64.s32 	%rd103, %r158;
	add.s64 	%rd104, %rd103, %rd2;
	shl.b64 	%rd105, %rd104, 1;
	add.s64 	%rd57, %rd3, %rd105;
	// begin inline asm
	{  cvt.rn.bf16.f32 %rs75, %f174;}

	// end inline asm
	// begin inline asm
	st.global.cs.u16 [%rd57], %rs75;
	// end inline asm
	add.s32 	%r48, %r173, 16;
	add.s32 	%r172, %r172, %r12;
	add.s32 	%r171, %r171, %r12;
	add.s32 	%r170, %r170, %r12;
	add.s32 	%r169, %r169, %r12;
	add.s32 	%r168, %r168, %r12;
	add.s32 	%r167, %r167, %r12;
	add.s32 	%r166, %r166, %r12;
	add.s32 	%r165, %r165, %r12;
	add.s32 	%r164, %r164, %r12;
	add.s32 	%r163, %r163, %r12;
	add.s32 	%r162, %r162, %r12;
	add.s32 	%r161, %r161, %r12;
	add.s32 	%r160, %r160, %r12;
	add.s32 	%r159, %r159, %r12;
	add.s32 	%r158, %r158, %r12;
	add.s32 	%r157, %r157, %r12;
	add.s32 	%r156, %r156, 2048;
	add.s32 	%r155, %r155, 64;
	add.s32 	%r154, %r154, 64;
	setp.lt.u32 	%p15, %r173, 112;
	mov.u32 	%r173, %r48;
	@%p15 bra 	$L__BB0_9;
	cvta.to.global.u64 	%rd106, %rd9;
	// begin inline asm
	{  cvt.rn.bf16.f32 %rs77, %f240;}

	// end inline asm
	add.s32 	%r151, %r5, %r4;
	mul.wide.s32 	%rd107, %r151, 2;
	add.s64 	%rd108, %rd106, %rd107;
	st.global.u16 	[%rd108], %rs77;
	ret;

}
	// .globl	gdr_optimized_kernel
.visible .entry gdr_optimized_kernel(
	.param .u64 .ptr .align 1 gdr_optimized_kernel_param_0,
	.param .u64 .ptr .align 1 gdr_optimized_kernel_param_1,
	.param .u64 .ptr .align 1 gdr_optimized_kernel_param_2,
	.param .u64 .ptr .align 1 gdr_optimized_kernel_param_3,
	.param .u64 .ptr .align 1 gdr_optimized_kernel_param_4,
	.param .u64 .ptr .align 1 gdr_optimized_kernel_param_5,
	.param .u64 .ptr .align 1 gdr_optimized_kernel_param_6,
	.param .u64 .ptr .align 1 gdr_optimized_kernel_param_7,
	.param .u64 .ptr .align 1 gdr_optimized_kernel_param_8,
	.param .f32 gdr_optimized_kernel_param_9,
	.param .u64 gdr_optimized_kernel_param_10,
	.param .u32 gdr_optimized_kernel_param_11,
	.param .u32 gdr_optimized_kernel_param_12,
	.param .u32 gdr_optimized_kernel_param_13,
	.param .u32 gdr_optimized_kernel_param_14,
	.param .u64 gdr_optimized_kernel_param_15
)
.maxntid 128
.minnctapersm 7
{
	.reg .pred 	%p<15>;
	.reg .b16 	%rs<86>;
	.reg .b32 	%r<378>;
	.reg .b32 	%f<241>;
	.reg .b64 	%rd<139>;
	// demoted variable
	.shared .align 2 .b8 _ZZ20gdr_optimized_kernelE10smem_state[32768];
	// demoted variable
	.shared .align 4 .b8 _ZZ20gdr_optimized_kernelE6smem_k[512];
	// demoted variable
	.shared .align 4 .b8 _ZZ20gdr_optimized_kernelE6smem_q[512];
	ld.param.u64 	%rd5, [gdr_optimized_kernel_param_0];
	ld.param.u64 	%rd6, [gdr_optimized_kernel_param_1];
	ld.param.u64 	%rd7, [gdr_optimized_kernel_param_2];
	ld.param.u64 	%rd8, [gdr_optimized_kernel_param_3];
	ld.param.u64 	%rd9, [gdr_optimized_kernel_param_4];
	ld.param.u64 	%rd10, [gdr_optimized_kernel_param_5];
	ld.param.u64 	%rd11, [gdr_optimized_kernel_param_6];
	ld.param.u64 	%rd12, [gdr_optimized_kernel_param_7];
	ld.param.u64 	%rd14, [gdr_optimized_kernel_param_8];
	ld.param.f32 	%f9, [gdr_optimized_kernel_param_9];
	ld.param.u32 	%r11, [gdr_optimized_kernel_param_11];
	ld.param.u32 	%r12, [gdr_optimized_kernel_param_12];
	ld.param.u32 	%r13, [gdr_optimized_kernel_param_13];
	ld.param.u32 	%r14, [gdr_optimized_kernel_param_14];
	ld.param.u64 	%rd15, [gdr_optimized_kernel_param_15];
	mov.u32 	%r17, %ctaid.y;
	mov.u32 	%r18, %ctaid.z;
	div.s32 	%r1, %r18, %r12;
	mul.lo.s32 	%r19, %r1, %r12;
	sub.s32 	%r2, %r18, %r19;
	mov.u32 	%r3, %tid.x;
	mul.wide.s32 	%rd16, %r1, 4;
	add.s64 	%rd13, %rd14, %rd16;
	// begin inline asm
	ld.global.nc.s32 %r15, [%rd13];
	// end inline asm
	cvt.s64.s32 	%rd17, %r15;
	mul.lo.s32 	%r20, %r14, %r13;
	mul.lo.s32 	%r21, %r20, %r2;
	cvt.s64.s32 	%rd18, %r21;
	mad.lo.s64 	%rd1, %rd15, %rd17, %rd18;
	shl.b32 	%r22, %r17, 7;
	or.b32  	%r23, %r22, %r3;
	cvt.u64.u32 	%rd2, %r23;
	add.s64 	%rd3, %rd1, %rd2;
	mov.b32 	%r375, 0;
$L__BB1_1:
	.pragma "nounroll";
	and.b32  	%r24, %r375, 24;
	xor.b32  	%r25, %r24, %r3;
	mul.lo.s32 	%r26, %r375, %r14;
	cvt.s64.s32 	%rd27, %r26;
	add.s64 	%rd28, %rd3, %rd27;
	shl.b64 	%rd29, %rd28, 1;
	add.s64 	%rd19, %rd11, %rd29;
	// begin inline asm
	ld.global.nc.b16 %rs1, [%rd19];
	// end inline asm
	shl.b32 	%r27, %r25, 1;
	shl.b32 	%r28, %r375, 8;
	or.b32  	%r29, %r28, %r27;
	mov.u32 	%r30, _ZZ20gdr_optimized_kernelE10smem_state;
	add.s32 	%r31, %r30, %r29;
	st.shared.u16 	[%r31], %rs1;
	add.s32 	%r32, %r375, 1;
	and.b32  	%r33, %r32, 25;
	xor.b32  	%r34, %r33, %r3;
	add.s32 	%r35, %r26, %r14;
	cvt.s64.s32 	%rd30, %r35;
	add.s64 	%rd31, %rd3, %rd30;
	shl.b64 	%rd32, %rd31, 1;
	add.s64 	%rd20, %rd11, %rd32;
	// begin inline asm
	ld.global.nc.b16 %rs2, [%rd20];
	// end inline asm
	shl.b32 	%r36, %r34, 1;
	shl.b32 	%r37, %r32, 8;
	or.b32  	%r38, %r37, %r36;
	add.s32 	%r39, %r30, %r38;
	st.shared.u16 	[%r39], %rs2;
	add.s32 	%r40, %r375, 2;
	and.b32  	%r41, %r40, 26;
	xor.b32  	%r42, %r41, %r3;
	add.s32 	%r43, %r35, %r14;
	cvt.s64.s32 	%rd33, %r43;
	add.s64 	%rd34, %rd3, %rd33;
	shl.b64 	%rd35, %rd34, 1;
	add.s64 	%rd21, %rd11, %rd35;
	// begin inline asm
	ld.global.nc.b16 %rs3, [%rd21];
	// end inline asm
	shl.b32 	%r44, %r42, 1;
	shl.b32 	%r45, %r40, 8;
	or.b32  	%r46, %r45, %r44;
	add.s32 	%r47, %r30, %r46;
	st.shared.u16 	[%r47], %rs3;
	add.s32 	%r48, %r375, 3;
	and.b32  	%r49, %r48, 27;
	xor.b32  	%r50, %r49, %r3;
	add.s32 	%r51, %r43, %r14;
	cvt.s64.s32 	%rd36, %r51;
	add.s64 	%rd37, %rd3, %rd36;
	shl.b64 	%rd38, %rd37, 1;
	add.s64 	%rd22, %rd11, %rd38;
	// begin inline asm
	ld.global.nc.b16 %rs4, [%rd22];
	// end inline asm
	shl.b32 	%r52, %r50, 1;
	shl.b32 	%r53, %r48, 8;
	or.b32  	%r54, %r53, %r52;
	add.s32 	%r55, %r30, %r54;
	st.shared.u16 	[%r55], %rs4;
	add.s32 	%r56, %r375, 4;
	and.b32  	%r57, %r56, 28;
	xor.b32  	%r58, %r57, %r3;
	add.s32 	%r59, %r51, %r14;
	cvt.s64.s32 	%rd39, %r59;
	add.s64 	%rd40, %rd3, %rd39;
	shl.b64 	%rd41, %rd40, 1;
	add.s64 	%rd23, %rd11, %rd41;
	// begin inline asm
	ld.global.nc.b16 %rs5, [%rd23];
	// end inline asm
	shl.b32 	%r60, %r58, 1;
	shl.b32 	%r61, %r56, 8;
	or.b32  	%r62, %r61, %r60;
	add.s32 	%r63, %r30, %r62;
	st.shared.u16 	[%r63], %rs5;
	add.s32 	%r64, %r375, 5;
	and.b32  	%r65, %r64, 29;
	xor.b32  	%r66, %r65, %r3;
	add.s32 	%r67, %r59, %r14;
	cvt.s64.s32 	%rd42, %r67;
	add.s64 	%rd43, %rd3, %rd42;
	shl.b64 	%rd44, %rd43, 1;
	add.s64 	%rd24, %rd11, %rd44;
	// begin inline asm
	ld.global.nc.b16 %rs6, [%rd24];
	// end inline asm
	shl.b32 	%r68, %r66, 1;
	shl.b32 	%r69, %r64, 8;
	or.b32  	%r70, %r69, %r68;
	add.s32 	%r71, %r30, %r70;
	st.shared.u16 	[%r71], %rs6;
	add.s32 	%r72, %r375, 6;
	and.b32  	%r73, %r72, 30;
	xor.b32  	%r74, %r73, %r3;
	add.s32 	%r75, %r67, %r14;
	cvt.s64.s32 	%rd45, %r75;
	add.s64 	%rd46, %rd3, %rd45;
	shl.b64 	%rd47, %rd46, 1;
	add.s64 	%rd25, %rd11, %rd47;
	// begin inline asm
	ld.global.nc.b16 %rs7, [%rd25];
	// end inline asm
	shl.b32 	%r76, %r74, 1;
	shl.b32 	%r77, %r72, 8;
	or.b32  	%r78, %r77, %r76;
	add.s32 	%r79, %r30, %r78;
	st.shared.u16 	[%r79], %rs7;
	add.s32 	%r80, %r375, 7;
	and.b32  	%r81, %r80, 31;
	xor.b32  	%r82, %r81, %r3;
	add.s32 	%r83, %r75, %r14;
	cvt.s64.s32 	%rd48, %r83;
	add.s64 	%rd49, %rd3, %rd48;
	shl.b64 	%rd50, %rd49, 1;
	add.s64 	%rd26, %rd11, %rd50;
	// begin inline asm
	ld.global.nc.b16 %rs8, [%rd26];
	// end inline asm
	shl.b32 	%r84, %r82, 1;
	shl.b32 	%r85, %r80, 8;
	or.b32  	%r86, %r85, %r84;
	add.s32 	%r87, %r30, %r86;
	st.shared.u16 	[%r87], %rs8;
	add.s32 	%r375, %r375, 8;
	setp.ne.s32 	%p1, %r375, 128;
	@%p1 bra 	$L__BB1_1;
	bar.sync 	0;
	setp.gt.u32 	%p2, %r3, 31;
	@%p2 bra 	$L__BB1_4;
	div.s32 	%r92, %r12, %r11;
	div.s32 	%r93, %r2, %r92;
	mad.lo.s32 	%r94, %r1, %r11, %r93;
	mul.lo.s32 	%r95, %r94, %r13;
	cvt.s64.s32 	%rd55, %r95;
	shl.b32 	%r96, %r3, 2;
	cvt.u64.u32 	%rd56, %r96;
	add.s64 	%rd57, %rd55, %rd56;
	shl.b64 	%rd58, %rd57, 1;
	add.s64 	%rd51, %rd6, %rd58;
	// begin inline asm
	ld.global.nc.u32 %r88, [%rd51];
	// end inline asm
	add.s64 	%rd52, %rd51, 4;
	// begin inline asm
	ld.global.nc.u32 %r89, [%rd52];
	// end inline asm
	mov.b32 	{%rs9, %rs10}, %r88;
	mov.b32 	{%rs11, %rs12}, %r89;
	// begin inline asm
	{ cvt.f32.bf16 %f10, %rs9;}

	// end inline asm
	// begin inline asm
	{ cvt.f32.bf16 %f11, %rs10;}

	// end inline asm
	// begin inline asm
	{ cvt.f32.bf16 %f12, %rs11;}

	// end inline asm
	// begin inline asm
	{ cvt.f32.bf16 %f13, %rs12;}

	// end inline asm
	add.s64 	%rd53, %rd5, %rd58;
	// begin inline asm
	ld.global.nc.u32 %r90, [%rd53];
	// end inline asm
	add.s64 	%rd54, %rd53, 4;
	// begin inline asm
	ld.global.nc.u32 %r91, [%rd54];
	// end inline asm
	mov.b32 	{%rs13, %rs14}, %r90;
	mov.b32 	{%rs15, %rs16}, %r91;
	// begin inline asm
	{ cvt.f32.bf16 %f14, %rs13;}

	// end inline asm
	// begin inline asm
	{ cvt.f32.bf16 %f15, %rs14;}

	// end inline asm
	// begin inline asm
	{ cvt.f32.bf16 %f16, %rs15;}

	// end inline asm
	// begin inline asm
	{ cvt.f32.bf16 %f17, %rs16;}

	// end inline asm
	mul.f32 	%f18, %f11, %f11;
	fma.rn.f32 	%f19, %f10, %f10, %f18;
	fma.rn.f32 	%f20, %f12, %f12, %f19;
	fma.rn.f32 	%f21, %f13, %f13, %f20;
	mul.f32 	%f22, %f15, %f15;
	fma.rn.f32 	%f23, %f14, %f14, %f22;
	fma.rn.f32 	%f24, %f16, %f16, %f23;
	fma.rn.f32 	%f25, %f17, %f17, %f24;
	mov.b32 	%r97, %f21;
	shfl.sync.bfly.b32	%r98|%p3, %r97, 16, 31, -1;
	mov.b32 	%f26, %r98;
	add.f32 	%f27, %f21, %f26;
	mov.b32 	%r99, %f25;
	shfl.sync.bfly.b32	%r100|%p4, %r99, 16, 31, -1;
	mov.b32 	%f28, %r100;
	add.f32 	%f29, %f25, %f28;
	mov.b32 	%r101, %f27;
	shfl.sync.bfly.b32	%r102|%p5, %r101, 8, 31, -1;
	mov.b32 	%f30, %r102;
	add.f32 	%f31, %f27, %f30;
	mov.b32 	%r103, %f29;
	shfl.sync.bfly.b32	%r104|%p6, %r103, 8, 31, -1;
	mov.b32 	%f32, %r104;
	add.f32 	%f33, %f29, %f32;
	mov.b32 	%r105, %f31;
	shfl.sync.bfly.b32	%r106|%p7, %r105, 4, 31, -1;
	mov.b32 	%f34, %r106;
	add.f32 	%f35, %f31, %f34;
	mov.b32 	%r107, %f33;
	shfl.sync.bfly.b32	%r108|%p8, %r107, 4, 31, -1;
	mov.b32 	%f36, %r108;
	add.f32 	%f37, %f33, %f36;
	mov.b32 	%r109, %f35;
	shfl.sync.bfly.b32	%r110|%p9, %r109, 2, 31, -1;
	mov.b32 	%f38, %r110;
	add.f32 	%f39, %f35, %f38;
	mov.b32 	%r111, %f37;
	shfl.sync.bfly.b32	%r112|%p10, %r111, 2, 31, -1;
	mov.b32 	%f40, %r112;
	add.f32 	%f41, %f37, %f40;
	mov.b32 	%r113, %f39;
	shfl.sync.bfly.b32	%r114|%p11, %r113, 1, 31, -1;
	mov.b32 	%f42, %r114;
	add.f32 	%f43, %f39, %f42;
	mov.b32 	%r115, %f41;
	shfl.sync.bfly.b32	%r116|%p12, %r115, 1, 31, -1;
	mov.b32 	%f44, %r116;
	add.f32 	%f45, %f41, %f44;
	add.f32 	%f46, %f43, 0f358637BD;
	rsqrt.approx.f32 	%f47, %f46;
	add.f32 	%f48, %f45, 0f358637BD;
	rsqrt.approx.f32 	%f49, %f48;
	mul.f32 	%f50, %f9, %f49;
	mul.f32 	%f51, %f10, %f47;
	mul.f32 	%f52, %f11, %f47;
	mul.f32 	%f53, %f12, %f47;
	mul.f32 	%f54, %f13, %f47;
	mul.f32 	%f55, %f14, %f50;
	mul.f32 	%f56, %f15, %f50;
	mul.f32 	%f57, %f16, %f50;
	mul.f32 	%f58, %f17, %f50;
	shl.b32 	%r117, %r3, 4;
	mov.u32 	%r118, _ZZ20gdr_optimized_kernelE6smem_k;
	add.s32 	%r119, %r118, %r117;
	st.shared.f32 	[%r119], %f51;
	st.shared.f32 	[%r119+4], %f52;
	st.shared.f32 	[%r119+8], %f53;
	st.shared.f32 	[%r119+12], %f54;
	mov.u32 	%r120, _ZZ20gdr_optimized_kernelE6smem_q;
	add.s32 	%r121, %r120, %r117;
	st.shared.f32 	[%r121], %f55;
	st.shared.f32 	[%r121+4], %f56;
	st.shared.f32 	[%r121+8], %f57;
	st.shared.f32 	[%r121+12], %f58;
$L__BB1_4:
	bar.sync 	0;
	mul.lo.s32 	%r123, %r1, %r12;
	add.s32 	%r124, %r123, %r2;
	mul.lo.s32 	%r6, %r124, %r14;
	cvt.s64.s32 	%rd62, %r6;
	cvt.u64.u32 	%rd63, %r3;
	add.s64 	%rd64, %rd62, %rd63;
	shl.b64 	%rd65, %rd64, 1;
	add.s64 	%rd59, %rd7, %rd65;
	// begin inline asm
	ld.global.nc.u16 %rs17, [%rd59];
	// end inline asm
	// begin inline asm
	{ cvt.f32.bf16 %f239, %rs17;}

	// end inline asm
	cvt.s64.s32 	%rd66, %r123;
	cvt.u64.u32 	%rd67, %r2;
	add.s64 	%rd68, %rd66, %rd67;
	shl.b64 	%rd69, %rd68, 1;
	add.s64 	%rd60, %rd9, %rd69;
	// begin inline asm
	ld.global.nc.u16 %rs19, [%rd60];
	// end inline asm
	// begin inline asm
	{ cvt.f32.bf16 %f60, %rs19;}

	// end inline asm
	shl.b64 	%rd70, %rd68, 2;
	add.s64 	%rd61, %rd8, %rd70;
	// begin inline asm
	ld.global.nc.f32 %f61, [%rd61];
	// end inline asm
	mul.f32 	%f62, %f61, 0f3FB8AA3B;
	ex2.approx.f32 	%f3, %f62;
	mov.b32 	%r376, 0;
$L__BB1_5:
	.pragma "nounroll";
	and.b32  	%r125, %r376, 16;
	xor.b32  	%r126, %r125, %r3;
	shl.b32 	%r127, %r126, 1;
	shl.b32 	%r128, %r376, 8;
	or.b32  	%r129, %r128, %r127;
	mov.u32 	%r130, _ZZ20gdr_optimized_kernelE10smem_state;
	add.s32 	%r131, %r130, %r129;
	ld.shared.u16 	%rs21, [%r131];
	// begin inline asm
	{ cvt.f32.bf16 %f63, %rs21;}

	// end inline asm
	neg.f32 	%f79, %f63;
	mul.f32 	%f80, %f3, %f79;
	shl.b32 	%r132, %r376, 2;
	mov.u32 	%r133, _ZZ20gdr_optimized_kernelE6smem_k;
	add.s32 	%r134, %r133, %r132;
	ld.shared.f32 	%f81, [%r134];
	fma.rn.f32 	%f82, %f80, %f81, %f239;
	add.s32 	%r135, %r376, 1;
	and.b32  	%r136, %r135, 17;
	xor.b32  	%r137, %r136, %r3;
	shl.b32 	%r138, %r137, 1;
	shl.b32 	%r139, %r135, 8;
	or.b32  	%r140, %r139, %r138;
	add.s32 	%r141, %r130, %r140;
	ld.shared.u16 	%rs22, [%r141];
	// begin inline asm
	{ cvt.f32.bf16 %f64, %rs22;}

	// end inline asm
	neg.f32 	%f83, %f64;
	mul.f32 	%f84, %f3, %f83;
	ld.shared.f32 	%f85, [%r134+4];
	fma.rn.f32 	%f86, %f84, %f85, %f82;
	add.s32 	%r142, %r376, 2;
	and.b32  	%r143, %r142, 18;
	xor.b32  	%r144, %r143, %r3;
	shl.b32 	%r145, %r144, 1;
	shl.b32 	%r146, %r142, 8;
	or.b32  	%r147, %r146, %r145;
	add.s32 	%r148, %r130, %r147;
	ld.shared.u16 	%rs23, [%r148];
	// begin inline asm
	{ cvt.f32.bf16 %f65, %rs23;}

	// end inline asm
	neg.f32 	%f87, %f65;
	mul.f32 	%f88, %f3, %f87;
	ld.shared.f32 	%f89, [%r134+8];
	fma.rn.f32 	%f90, %f88, %f89, %f86;
	add.s32 	%r149, %r376, 3;
	and.b32  	%r150, %r149, 19;
	xor.b32  	%r151, %r150, %r3;
	shl.b32 	%r152, %r151, 1;
	shl.b32 	%r153, %r149, 8;
	or.b32  	%r154, %r153, %r152;
	add.s32 	%r155, %r130, %r154;
	ld.shared.u16 	%rs24, [%r155];
	// begin inline asm
	{ cvt.f32.bf16 %f66, %rs24;}

	// end inline asm
	neg.f32 	%f91, %f66;
	mul.f32 	%f92, %f3, %f91;
	ld.shared.f32 	%f93, [%r134+12];
	fma.rn.f32 	%f94, %f92, %f93, %f90;
	add.s32 	%r156, %r376, 4;
	and.b32  	%r157, %r156, 20;
	xor.b32  	%r158, %r157, %r3;
	shl.b32 	%r159, %r158, 1;
	shl.b32 	%r160, %r156, 8;
	or.b32  	%r161, %r160, %r159;
	add.s32 	%r162, %r130, %r161;
	ld.shared.u16 	%rs25, [%r162];
	// begin inline asm
	{ cvt.f32.bf16 %f67, %rs25;}

	// end inline asm
	neg.f32 	%f95, %f67;
	mul.f32 	%f96, %f3, %f95;
	ld.shared.f32 	%f97, [%r134+16];
	fma.rn.f32 	%f98, %f96, %f97, %f94;
	add.s32 	%r163, %r376, 5;
	and.b32  	%r164, %r163, 21;
	xor.b32  	%r165, %r164, %r3;
	shl.b32 	%r166, %r165, 1;
	shl.b32 	%r167, %r163, 8;
	or.b32  	%r168, %r167, %r166;
	add.s32 	%r169, %r130, %r168;
	ld.shared.u16 	%rs26, [%r169];
	// begin inline asm
	{ cvt.f32.bf16 %f68, %rs26;}

	// end inline asm
	neg.f32 	%f99, %f68;
	mul.f32 	%f100, %f3, %f99;
	ld.shared.f32 	%f101, [%r134+20];
	fma.rn.f32 	%f102, %f100, %f101, %f98;
	add.s32 	%r170, %r376, 6;
	and.b32  	%r171, %r170, 22;
	xor.b32  	%r172, %r171, %r3;
	shl.b32 	%r173, %r172, 1;
	shl.b32 	%r174, %r170, 8;
	or.b32  	%r175, %r174, %r173;
	add.s32 	%r176, %r130, %r175;
	ld.shared.u16 	%rs27, [%r176];
	// begin inline asm
	{ cvt.f32.bf16 %f69, %rs27;}

	// end inline asm
	neg.f32 	%f103, %f69;
	mul.f32 	%f104, %f3, %f103;
	ld.shared.f32 	%f105, [%r134+24];
	fma.rn.f32 	%f106, %f104, %f105, %f102;
	add.s32 	%r177, %r376, 7;
	and.b32  	%r178, %r177, 23;
	xor.b32  	%r179, %r178, %r3;
	shl.b32 	%r180, %r179, 1;
	shl.b32 	%r181, %r177, 8;
	or.b32  	%r182, %r181, %r180;
	add.s32 	%r183, %r130, %r182;
	ld.shared.u16 	%rs28, [%r183];
	// begin inline asm
	{ cvt.f32.bf16 %f70, %rs28;}

	// end inline asm
	neg.f32 	%f107, %f70;
	mul.f32 	%f108, %f3, %f107;
	ld.shared.f32 	%f109, [%r134+28];
	fma.rn.f32 	%f110, %f108, %f109, %f106;
	add.s32 	%r184, %r376, 8;
	and.b32  	%r185, %r184, 24;
	xor.b32  	%r186, %r185, %r3;
	shl.b32 	%r187, %r186, 1;
	shl.b32 	%r188, %r184, 8;
	or.b32  	%r189, %r188, %r187;
	add.s32 	%r190, %r130, %r189;
	ld.shared.u16 	%rs29, [%r190];
	// begin inline asm
	{ cvt.f32.bf16 %f71, %rs29;}

	// end inline asm
	neg.f32 	%f111, %f71;
	mul.f32 	%f112, %f3, %f111;
	ld.shared.f32 	%f113, [%r134+32];
	fma.rn.f32 	%f114, %f112, %f113, %f110;
	add.s32 	%r191, %r376, 9;
	and.b32  	%r192, %r191, 25;
	xor.b32  	%r193, %r192, %r3;
	shl.b32 	%r194, %r193, 1;
	shl.b32 	%r195, %r191, 8;
	or.b32  	%r196, %r195, %r194;
	add.s32 	%r197, %r130, %r196;
	ld.shared.u16 	%rs30, [%r197];
	// begin inline asm
	{ cvt.f32.bf16 %f72, %rs30;}

	// end inline asm
	neg.f32 	%f115, %f72;
	mul.f32 	%f116, %f3, %f115;
	ld.shared.f32 	%f117, [%r134+36];
	fma.rn.f32 	%f118, %f116, %f117, %f114;
	add.s32 	%r198, %r376, 10;
	and.b32  	%r199, %r198, 26;
	xor.b32  	%r200, %r199, %r3;
	shl.b32 	%r201, %r200, 1;
	shl.b32 	%r202, %r198, 8;
	or.b32  	%r203, %r202, %r201;
	add.s32 	%r204, %r130, %r203;
	ld.shared.u16 	%rs31, [%r204];
	// begin inline asm
	{ cvt.f32.bf16 %f73, %rs31;}

	// end inline asm
	neg.f32 	%f119, %f73;
	mul.f32 	%f120, %f3, %f119;
	ld.shared.f32 	%f121, [%r134+40];
	fma.rn.f32 	%f122, %f120, %f121, %f118;
	add.s32 	%r205, %r376, 11;
	and.b32  	%r206, %r205, 27;
	xor.b32  	%r207, %r206, %r3;
	shl.b32 	%r208, %r207, 1;
	shl.b32 	%r209, %r205, 8;
	or.b32  	%r210, %r209, %r208;
	add.s32 	%r211, %r130, %r210;
	ld.shared.u16 	%rs32, [%r211];
	// begin inline asm
	{ cvt.f32.bf16 %f74, %rs32;}

	// end inline asm
	neg.f32 	%f123, %f74;
	mul.f32 	%f124, %f3, %f123;
	ld.shared.f32 	%f125, [%r134+44];
	fma.rn.f32 	%f126, %f124, %f125, %f122;
	add.s32 	%r212, %r376, 12;
	and.b32  	%r213, %r212, 28;
	xor.b32  	%r214, %r213, %r3;
	shl.b32 	%r215, %r214, 1;
	shl.b32 	%r216, %r212, 8;
	or.b32  	%r217, %r216, %r215;
	add.s32 	%r218, %r130, %r217;
	ld.shared.u16 	%rs33, [%r218];
	// begin inline asm
	{ cvt.f32.bf16 %f75, %rs33;}

	// end inline asm
	neg.f32 	%f127, %f75;
	mul.f32 	%f128, %f3, %f127;
	ld.shared.f32 	%f129, [%r134+48];
	fma.rn.f32 	%f130, %f128, %f129, %f126;
	add.s32 	%r219, %r376, 13;
	and.b32  	%r220, %r219, 29;
	xor.b32  	%r221, %r220, %r3;
	shl.b32 	%r222, %r221, 1;
	shl.b32 	%r223, %r219, 8;
	or.b32  	%r224, %r223, %r222;
	add.s32 	%r225, %r130, %r224;
	ld.shared.u16 	%rs34, [%r225];
	// begin inline asm
	{ cvt.f32.bf16 %f76, %rs34;}

	// end inline asm
	neg.f32 	%f131, %f76;
	mul.f32 	%f132, %f3, %f131;
	ld.shared.f32 	%f133, [%r134+52];
	fma.rn.f32 	%f134, %f132, %f133, %f130;
	add.s32 	%r226, %r376, 14;
	and.b32  	%r227, %r226, 30;
	xor.b32  	%r228, %r227, %r3;
	shl.b32 	%r229, %r228, 1;
	shl.b32 	%r230, %r226, 8;
	or.b32  	%r231, %r230, %r229;
	add.s32 	%r232, %r130, %r231;
	ld.shared.u16 	%rs35, [%r232];
	// begin inline asm
	{ cvt.f32.bf16 %f77, %rs35;}

	// end inline asm
	neg.f32 	%f135, %f77;
	mul.f32 	%f136, %f3, %f135;
	ld.shared.f32 	%f137, [%r134+56];
	fma.rn.f32 	%f138, %f136, %f137, %f134;
	add.s32 	%r233, %r376, 15;
	and.b32  	%r234, %r233, 31;
	xor.b32  	%r235, %r234, %r3;
	shl.b32 	%r236, %r235, 1;
	shl.b32 	%r237, %r233, 8;
	or.b32  	%r238, %r237, %r236;
	add.s32 	%r239, %r130, %r238;
	ld.shared.u16 	%rs36, [%r239];
	// begin inline asm
	{ cvt.f32.bf16 %f78, %rs36;}

	// end inline asm
	neg.f32 	%f139, %f78;
	mul.f32 	%f140, %f3, %f139;
	ld.shared.f32 	%f141, [%r134+60];
	fma.rn.f32 	%f239, %f140, %f141, %f138;
	add.s32 	%r376, %r376, 16;
	setp.ne.s32 	%p13, %r376, 128;
	@%p13 bra 	$L__BB1_5;
	mul.f32 	%f6, %f60, %f239;
	shl.b64 	%rd71, %rd1, 1;
	add.s64 	%rd4, %rd12, %rd71;
	mov.f32 	%f240, 0f00000000;
	mov.b32 	%r377, 0;
$L__BB1_7:
	.pragma "nounroll";
	and.b32  	%r241, %r377, 16;
	xor.b32  	%r242, %r241, %r3;
	add.s32 	%r243, %r377, 1;
	and.b32  	%r244, %r243, 17;
	xor.b32  	%r245, %r244, %r3;
	shl.b32 	%r246, %r377, 2;
	add.s32 	%r248, %r133, %r246;
	ld.shared.f32 	%f175, [%r248];
	shl.b32 	%r249, %r242, 1;
	shl.b32 	%r250, %r377, 8;
	or.b32  	%r251, %r250, %r249;
	add.s32 	%r253, %r130, %r251;
	ld.shared.u16 	%rs37, [%r253];
	// begin inline asm
	{ cvt.f32.bf16 %f143, %rs37;}

	// end inline asm
	mul.f32 	%f176, %f3, %f143;
	fma.rn.f32 	%f145, %f175, %f6, %f176;
	ld.shared.f32 	%f177, [%r248+4];
	shl.b32 	%r254, %r245, 1;
	shl.b32 	%r255, %r243, 8;
	or.b32  	%r256, %r255, %r254;
	add.s32 	%r257, %r130, %r256;
	ld.shared.u16 	%rs38, [%r257];
	// begin inline asm
	{ cvt.f32.bf16 %f144, %rs38;}

	// end inline asm
	mul.f32 	%f178, %f3, %f144;
	fma.rn.f32 	%f146, %f177, %f6, %f178;
	mov.u32 	%r258, _ZZ20gdr_optimized_kernelE6smem_q;
	add.s32 	%r259, %r258, %r246;
	ld.shared.f32 	%f179, [%r259];
	fma.rn.f32 	%f180, %f145, %f179, %f240;
	ld.shared.f32 	%f181, [%r259+4];
	fma.rn.f32 	%f182, %f146, %f181, %f180;
	mul.lo.s32 	%r260, %r377, %r14;
	cvt.s64.s32 	%rd88, %r260;
	add.s64 	%rd89, %rd2, %rd88;
	shl.b64 	%rd90, %rd89, 1;
	add.s64 	%rd72, %rd4, %rd90;
	// begin inline asm
	{  cvt.rn.bf16.f32 %rs39, %f145;}

	// end inline asm
	// begin inline asm
	st.global.cs.u16 [%rd72], %rs39;
	// end inline asm
	add.s32 	%r261, %r260, %r14;
	cvt.s64.s32 	%rd91, %r261;
	add.s64 	%rd92, %rd2, %rd91;
	shl.b64 	%rd93, %rd92, 1;
	add.s64 	%rd73, %rd4, %rd93;
	// begin inline asm
	{  cvt.rn.bf16.f32 %rs41, %f146;}

	// end inline asm
	// begin inline asm
	st.global.cs.u16 [%rd73], %rs41;
	// end inline asm
	add.s32 	%r262, %r377, 2;
	and.b32  	%r263, %r262, 18;
	xor.b32  	%r264, %r263, %r3;
	add.s32 	%r265, %r377, 3;
	and.b32  	%r266, %r265, 19;
	xor.b32  	%r267, %r266, %r3;
	ld.shared.f32 	%f183, [%r248+8];
	shl.b32 	%r268, %r264, 1;
	shl.b32 	%r269, %r262, 8;
	or.b32  	%r270, %r269, %r268;
	add.s32 	%r271, %r130, %r270;
	ld.shared.u16 	%rs43, [%r271];
	// begin inline asm
	{ cvt.f32.bf16 %f147, %rs43;}

	// end inline asm
	mul.f32 	%f184, %f3, %f147;
	fma.rn.f32 	%f149, %f183, %f6, %f184;
	ld.shared.f32 	%f185, [%r248+12];
	shl.b32 	%r272, %r267, 1;
	shl.b32 	%r273, %r265, 8;
	or.b32  	%r274, %r273, %r272;
	add.s32 	%r275, %r130, %r274;
	ld.shared.u16 	%rs44, [%r275];
	// begin inline asm
	{ cvt.f32.bf16 %f148, %rs44;}

	// end inline asm
	mul.f32 	%f186, %f3, %f148;
	fma.rn.f32 	%f150, %f185, %f6, %f186;
	ld.shared.f32 	%f187, [%r259+8];
	fma.rn.f32 	%f188, %f149, %f187, %f182;
	ld.shared.f32 	%f189, [%r259+12];
	fma.rn.f32 	%f190, %f150, %f189, %f188;
	add.s32 	%r276, %r261, %r14;
	cvt.s64.s32 	%rd94, %r276;
	add.s64 	%rd95, %rd2, %rd94;
	shl.b64 	%rd96, %rd95, 1;
	add.s64 	%rd74, %rd4, %rd96;
	// begin inline asm
	{  cvt.rn.bf16.f32 %rs45, %f149;}

	// end inline asm
	// begin inline asm
	st.global.cs.u16 [%rd74], %rs45;
	// end inline asm
	add.s32 	%r277, %r276, %r14;
	cvt.s64.s32 	%rd97, %r277;
	add.s64 	%rd98, %rd2, %rd97;
	shl.b64 	%rd99, %rd98, 1;
	add.s64 	%rd75, %rd4, %rd99;
	// begin inline asm
	{  cvt.rn.bf16.f32 %rs47, %f150;}

	// end inline asm
	// begin inline asm
	st.global.cs.u16 [%rd75], %rs47;
	// end inline asm
	add.s32 	%r278, %r377, 4;
	and.b32  	%r279, %r278, 20;
	xor.b32  	%r280, %r279, %r3;
	add.s32 	%r281, %r377, 5;
	and.b32  	%r282, %r281, 21;
	xor.b32  	%r283, %r282, %r3;
	ld.shared.f32 	%f191, [%r248+16];
	shl.b32 	%r284, %r280, 1;
	shl.b32 	%r285, %r278, 8;
	or.b32  	%r286, %r285, %r284;
	add.s32 	%r287, %r130, %r286;
	ld.shared.u16 	%rs49, [%r287];
	// begin inline asm
	{ cvt.f32.bf16 %f151, %rs49;}

	// end inline asm
	mul.f32 	%f192, %f3, %f151;
	fma.rn.f32 	%f153, %f191, %f6, %f192;
	ld.shared.f32 	%f193, [%r248+20];
	shl.b32 	%r288, %r283, 1;
	shl.b32 	%r289, %r281, 8;
	or.b32  	%r290, %r289, %r288;
	add.s32 	%r291, %r130, %r290;
	ld.shared.u16 	%rs50, [%r291];
	// begin inline asm
	{ cvt.f32.bf16 %f152, %rs50;}

	// end inline asm
	mul.f32 	%f194, %f3, %f152;
	fma.rn.f32 	%f154, %f193, %f6, %f194;
	ld.shared.f32 	%f195, [%r259+16];
	fma.rn.f32 	%f196, %f153, %f195, %f190;
	ld.shared.f32 	%f197, [%r259+20];
	fma.rn.f32 	%f198, %f154, %f197, %f196;
	add.s32 	%r292, %r277, %r14;
	cvt.s64.s32 	%rd100, %r292;
	add.s64 	%rd101, %rd2, %rd100;
	shl.b64 	%rd102, %rd101, 1;
	add.s64 	%rd76, %rd4, %rd102;
	// begin inline asm
	{  cvt.rn.bf16.f32 %rs51, %f153;}

	// end inline asm
	// begin inline asm
	st.global.cs.u16 [%rd76], %rs51;
	// end inline asm
	add.s32 	%r293, %r292, %r14;
	cvt.s64.s32 	%rd103, %r293;
	add.s64 	%rd104, %rd2, %rd103;
	shl.b64 	%rd105, %rd104, 1;
	add.s64 	%rd77, %rd4, %rd105;
	// begin inline asm
	{  cvt.rn.bf16.f32 %rs53, %f154;}

	// end inline asm
	// begin inline asm
	st.global.cs.u16 [%rd77], %rs53;
	// end inline asm
	add.s32 	%r294, %r377, 6;
	and.b32  	%r295, %r294, 22;
	xor.b32  	%r296, %r295, %r3;
	add.s32 	%r297, %r377, 7;
	and.b32  	%r298, %r297, 23;
	xor.b32  	%r299, %r298, %r3;
	ld.shared.f32 	%f199, [%r248+24];
	shl.b32 	%r300, %r296, 1;
	shl.b32 	%r301, %r294, 8;
	or.b32  	%r302, %r301, %r300;
	add.s32 	%r303, %r130, %r302;
	ld.shared.u16 	%rs55, [%r303];
	// begin inline asm
	{ cvt.f32.bf16 %f155, %rs55;}

	// end inline asm
	mul.f32 	%f200, %f3, %f155;
	fma.rn.f32 	%f157, %f199, %f6, %f200;
	ld.shared.f32 	%f201, [%r248+28];
	shl.b32 	%r304, %r299, 1;
	shl.b32 	%r305, %r297, 8;
	or.b32  	%r306, %r305, %r304;
	add.s32 	%r307, %r130, %r306;
	ld.shared.u16 	%rs56, [%r307];
	// begin inline asm
	{ cvt.f32.bf16 %f156, %rs56;}

	// end inline asm
	mul.f32 	%f202, %f3, %f156;
	fma.rn.f32 	%f158, %f201, %f6, %f202;
	ld.shared.f32 	%f203, [%r259+24];
	fma.rn.f32 	%f204, %f157, %f203, %f198;
	ld.shared.f32 	%f205, [%r259+28];
	fma.rn.f32 	%f206, %f158, %f205, %f204;
	add.s32 	%r308, %r293, %r14;
	cvt.s64.s32 	%rd106, %r308;
	add.s64 	%rd107, %rd2, %rd106;
	shl.b64 	%rd108, %rd107, 1;
	add.s64 	%rd78, %rd4, %rd108;
	// begin inline asm
	{  cvt.rn.bf16.f32 %rs57, %f157;}

	// end inline asm
	// begin inline asm
	st.global.cs.u16 [%rd78], %rs57;
	// end inline asm
	add.s32 	%r309, %r308, %r14;
	cvt.s64.s32 	%rd109, %r309;
	add.s64 	%rd110, %rd2, %rd109;
	shl.b64 	%rd111, %rd110, 1;
	add.s64 	%rd79, %rd4, %rd111;
	// begin inline asm
	{  cvt.rn.bf16.f32 %rs59, %f158;}

	// end inline asm
	// begin inline asm
	st.global.cs.u16 [%rd79], %rs59;
	// end inline asm
	add.s32 	%r310, %r377, 8;
	and.b32  	%r311, %r310, 24;
	xor.b32  	%r312, %r311, %r3;
	add.s32 	%r313, %r377, 9;
	and.b32  	%r314, %r313, 25;
	xor.b32  	%r315, %r314, %r3;
	ld.shared.f32 	%f207, [%r248+32];
	shl.b32 	%r316, %r312, 1;
	shl.b32 	%r317, %r310, 8;
	or.b32  	%r318, %r317, %r316;
	add.s32 	%r319, %r130, %r318;
	ld.shared.u16 	%rs61, [%r319];
	// begin inline asm
	{ cvt.f32.bf16 %f159, %rs61;}

	// end inline asm
	mul.f32 	%f208, %f3, %f159;
	fma.rn.f32 	%f161, %f207, %f6, %f208;
	ld.shared.f32 	%f209, [%r248+36];
	shl.b32 	%r320, %r315, 1;
	shl.b32 	%r321, %r313, 8;
	or.b32  	%r322, %r321, %r320;
	add.s32 	%r323, %r130, %r322;
	ld.shared.u16 	%rs62, [%r323];
	// begin inline asm
	{ cvt.f32.bf16 %f160, %rs62;}

	// end inline asm
	mul.f32 	%f210, %f3, %f160;
	fma.rn.f32 	%f162, %f209, %f6, %f210;
	ld.shared.f32 	%f211, [%r259+32];
	fma.rn.f32 	%f212, %f161, %f211, %f206;
	ld.shared.f32 	%f213, [%r259+36];
	fma.rn.f32 	%f214, %f162, %f213, %f212;
	add.s32 	%r324, %r309, %r14;
	cvt.s64.s32 	%rd112, %r324;
	add.s64 	%rd113, %rd2, %rd112;
	shl.b64 	%rd114, %rd113, 1;
	add.s64 	%rd80, %rd4, %rd114;
	// begin inline asm
	{  cvt.rn.bf16.f32 %rs63, %f161;}

	// end inline asm
	// begin inline asm
	st.global.cs.u16 [%rd80], %rs63;
	// end inline asm
	add.s32 	%r325, %r324, %r14;
	cvt.s64.s32 	%rd115, %r325;
	add.s64 	%rd116, %rd2, %rd115;
	shl.b64 	%rd117, %rd116, 1;
	add.s64 	%rd81, %rd4, %rd117;
	// begin inline asm
	{  cvt.rn.bf16.f32 %rs65, %f162;}

	// end inline asm
	// begin inline asm
	st.global.cs.u16 [%rd81], %rs65;
	// end inline asm
	add.s32 	%r326, %r377, 10;
	and.b32  	%r327, %r326, 26;
	xor.b32  	%r328, %r327, %r3;
	add.s32 	%r329, %r377, 11;
	and.b32  	%r330, %r329, 27;
	xor.b32  	%r331, %r330, %r3;
	ld.shared.f32 	%f215, [%r248+40];
	shl.b32 	%r332, %r328, 1;
	shl.b32 	%r333, %r326, 8;
	or.b32  	%r334, %r333, %r332;
	add.s32 	%r335, %r130, %r334;
	ld.shared.u16 	%rs67, [%r335];
	// begin inline asm
	{ cvt.f32.bf16 %f163, %rs67;}

	// end inline asm
	mul.f32 	%f216, %f3, %f163;
	fma.rn.f32 	%f165, %f215, %f6, %f216;
	ld.shared.f32 	%f217, [%r248+44];
	shl.b32 	%r336, %r331, 1;
	shl.b32 	%r337, %r329, 8;
	or.b32  	%r338, %r337, %r336;
	add.s32 	%r339, %r130, %r338;
	ld.shared.u16 	%rs68, [%r339];
	// begin inline asm
	{ cvt.f32.bf16 %f164, %rs68;}

	// end inline asm
	mul.f32 	%f218, %f3, %f164;
	fma.rn.f32 	%f166, %f217, %f6, %f218;
	ld.shared.f32 	%f219, [%r259+40];
	fma.rn.f32 	%f220, %f165, %f219, %f214;
	ld.shared.f32 	%f221, [%r259+44];
	fma.rn.f32 	%f222, %f166, %f221, %f220;
	add.s32 	%r340, %r325, %r14;
	cvt.s64.s32 	%rd118, %r340;
	add.s64 	%rd119, %rd2, %rd118;
	shl.b64 	%rd120, %rd119, 1;
	add.s64 	%rd82, %rd4, %rd120;
	// begin inline asm
	{  cvt.rn.bf16.f32 %rs69, %f165;}

	// end inline asm
	// begin inline asm
	st.global.cs.u16 [%rd82], %rs69;
	// end inline asm
	add.s32 	%r341, %r340, %r14;
	cvt.s64.s32 	%rd121, %r341;
	add.s64 	%rd122, %rd2, %rd121;
	shl.b64 	%rd123, %rd122, 1;
	add.s64 	%rd83, %rd4, %rd123;
	// begin inline asm
	{  cvt.rn.bf16.f32 %rs71, %f166;}

	// end inline asm
	// begin inline asm
	st.global.cs.u16 [%rd83], %rs71;
	// end inline asm
	add.s32 	%r342, %r377, 12;
	and.b32  	%r343, %r342, 28;
	xor.b32  	%r344, %r343, %r3;
	add.s32 	%r345, %r377, 13;
	and.b32  	%r346, %r345, 29;
	xor.b32  	%r347, %r346, %r3;
	ld.shared.f32 	%f223, [%r248+48];
	shl.b32 	%r348, %r344, 1;
	shl.b32 	%r349, %r342, 8;
	or.b32  	%r350, %r349, %r348;
	add.s32 	%r351, %r130, %r350;
	ld.shared.u16 	%rs73, [%r351];
	// begin inline asm
	{ cvt.f32.bf16 %f167, %rs73;}

	// end inline asm
	mul.f32 	%f224, %f3, %f167;
	fma.rn.f32 	%f169, %f223, %f6, %f224;
	ld.shared.f32 	%f225, [%r248+52];
	shl.b32 	%r352, %r347, 1;
	shl.b32 	%r353, %r345, 8;
	or.b32  	%r354, %r353, %r352;
	add.s32 	%r355, %r130, %r354;
	ld.shared.u16 	%rs74, [%r355];
	// begin inline asm
	{ cvt.f32.bf16 %f168, %rs74;}

	// end inline asm
	mul.f32 	%f226, %f3, %f168;
	fma.rn.f32 	%f170, %f225, %f6, %f226;
	ld.shared.f32 	%f227, [%r259+48];
	fma.rn.f32 	%f228, %f169, %f227, %f222;
	ld.shared.f32 	%f229, [%r259+52];
	fma.rn.f32 	%f230, %f170, %f229, %f228;
	add.s32 	%r356, %r341, %r14;
	cvt.s64.s32 	%rd124, %r356;
	add.s64 	%rd125, %rd2, %rd124;
	shl.b64 	%rd126, %rd125, 1;
	add.s64 	%rd84, %rd4, %rd126;
	// begin inline asm
	{  cvt.rn.bf16.f32 %rs75, %f169;}

	// end inline asm
	// begin inline asm
	st.global.cs.u16 [%rd84], %rs75;
	// end inline asm
	add.s32 	%r357, %r356, %r14;
	cvt.s64.s32 	%rd127, %r357;
	add.s64 	%rd128, %rd2, %rd127;
	shl.b64 	%rd129, %rd128, 1;
	add.s64 	%rd85, %rd4, %rd129;
	// begin inline asm
	{  cvt.rn.bf16.f32 %rs77, %f170;}

	// end inline asm
	// begin inline asm
	st.global.cs.u16 [%rd85], %rs77;
	// end inline asm
	add.s32 	%r358, %r377, 14;
	and.b32  	%r359, %r358, 30;
	xor.b32  	%r360, %r359, %r3;
	add.s32 	%r361, %r377, 15;
	and.b32  	%r362, %r361, 31;
	xor.b32  	%r363, %r362, %r3;
	ld.shared.f32 	%f231, [%r248+56];
	shl.b32 	%r364, %r360, 1;
	shl.b32 	%r365, %r358, 8;
	or.b32  	%r366, %r365, %r364;
	add.s32 	%r367, %r130, %r366;
	ld.shared.u16 	%rs79, [%r367];
	// begin inline asm
	{ cvt.f32.bf16 %f171, %rs79;}

	// end inline asm
	mul.f32 	%f232, %f3, %f171;
	fma.rn.f32 	%f173, %f231, %f6, %f232;
	ld.shared.f32 	%f233, [%r248+60];
	shl.b32 	%r368, %r363, 1;
	shl.b32 	%r369, %r361, 8;
	or.b32  	%r370, %r369, %r368;
	add.s32 	%r371, %r130, %r370;
	ld.shared.u16 	%rs80, [%r371];
	// begin inline asm
	{ cvt.f32.bf16 %f172, %rs80;}

	// end inline asm
	mul.f32 	%f234, %f3, %f172;
	fma.rn.f32 	%f174, %f233, %f6, %f234;
	ld.shared.f32 	%f235, [%r259+56];
	fma.rn.f32 	%f236, %f173, %f235, %f230;
	ld.shared.f32 	%f237, [%r259+60];
	fma.rn.f32 	%f240, %f174, %f237, %f236;
	add.s32 	%r372, %r357, %r14;
	cvt.s64.s32 	%rd130, %r372;
	add.s64 	%rd131, %rd2, %rd130;
	shl.b64 	%rd132, %rd131, 1;
	add.s64 	%rd86, %rd4, %rd132;
	// begin inline asm
	{  cvt.rn.bf16.f32 %rs81, %f173;}

	// end inline asm
	// begin inline asm
	st.global.cs.u16 [%rd86], %rs81;
	// end inline asm
	add.s32 	%r373, %r372, %r14;
	cvt.s64.s32 	%rd133, %r373;
	add.s64 	%rd134, %rd2, %rd133;
	shl.b64 	%rd135, %rd134, 1;
	add.s64 	%rd87, %rd4, %rd135;
	// begin inline asm
	{  cvt.rn.bf16.f32 %rs83, %f174;}

	// end inline asm
	// begin inline asm
	st.global.cs.u16 [%rd87], %rs83;
	// end inline asm
	add.s32 	%r10, %r377, 16;
	setp.lt.u32 	%p14, %r377, 112;
	mov.u32 	%r377, %r10;
	@%p14 bra 	$L__BB1_7;
	cvta.to.global.u64 	%rd136, %rd10;
	// begin inline asm
	{  cvt.rn.bf16.f32 %rs85, %f240;}

	// end inline asm
	add.s32 	%r374, %r6, %r3;
	mul.wide.s32 	%rd137, %r374, 2;
	add.s64 	%rd138, %rd136, %rd137;
	st.global.u16 	[%rd138], %rs85;
	ret;

}


// ===== COMPILED SASS (sm_100) =====

	.target	sm_100

	.elftype	@"ET_EXEC"


//--------------------- .note.nv.tkinfo           --------------------------
	.section	.note.nv.tkinfo,"",@"SHT_NOTE"
	.sectionflags	@"SHF_NOTE_NV_TKINFO"
	.tkinfo
        /*0018*/ 	.word	0x00000002
        /*0030*/ 	.string	""
        /*0030*/ 	.string	"ptxas"
        /*0030*/ 	.string	"Cuda compilation tools, release 13.0, V13.0.88"
        /*0030*/ 	.string	"Build cuda_13.0.r13.0/compiler.36424714_0"
        /*0030*/ 	.string	"-arch sm_100 -m 64 "



//--------------------- .note.nv.cuinfo           --------------------------
	.section	.note.nv.cuinfo,"",@"SHT_NOTE"
	.sectionflags	@"SHF_NOTE_NV_CUINFO"
        /*0018*/ 	.short	0x0002
        /*001a*/ 	.short	0x0064
        /*001c*/ 	.short	0x0082
	.zero		2


//--------------------- .nv.info                  --------------------------
	.section	.nv.info,"",@"SHT_CUDA_INFO"
	.align	4


	//----- nvinfo : EIATTR_REGCOUNT
	.align		4
        /*0000*/ 	.byte	0x04, 0x2f
        /*0002*/ 	.short	(.L_1 - .L_0)
	.align		4
.L_0:
        /*0004*/ 	.word	index@(gdr_tma_kernel)
        /*0008*/ 	.word	0x0000005e


	//----- nvinfo : EIATTR_FRAME_SIZE
	.align		4
.L_1:
        /*000c*/ 	.byte	0x04, 0x11
        /*000e*/ 	.short	(.L_3 - .L_2)
	.align		4
.L_2:
        /*0010*/ 	.word	index@(gdr_tma_kernel)
        /*0014*/ 	.word	0x00000000


	//----- nvinfo : EIATTR_REGCOUNT
	.align		4
.L_3:
        /*0018*/ 	.byte	0x04, 0x2f
        /*001a*/ 	.short	(.L_5 - .L_4)
	.align		4
.L_4:
        /*001c*/ 	.word	index@(gdr_optimized_kernel)
        /*0020*/ 	.word	0x00000047


	//----- nvinfo : EIATTR_FRAME_SIZE
	.align		4
.L_5:
        /*0024*/ 	.byte	0x04, 0x11
        /*0026*/ 	.short	(.L_7 - .L_6)
	.align		4
.L_6:
        /*0028*/ 	.word	index@(gdr_optimized_kernel)
        /*002c*/ 	.word	0x00000000


	//----- nvinfo : EIATTR_MIN_STACK_SIZE
	.align		4
.L_7:
        /*0030*/ 	.byte	0x04, 0x12
        /*0032*/ 	.short	(.L_9 - .L_8)
	.align		4
.L_8:
        /*0034*/ 	.word	index@(gdr_optimized_kernel)
        /*0038*/ 	.word	0x00000000


	//----- nvinfo : EIATTR_MIN_STACK_SIZE
	.align		4
.L_9:
        /*003c*/ 	.byte	0x04, 0x12
        /*003e*/ 	.short	(.L_11 - .L_10)
	.align		4
.L_10:
        /*0040*/ 	.word	index@(gdr_tma_kernel)
        /*0044*/ 	.word	0x00000000
.L_11:


//--------------------- .nv.compat                --------------------------
	.section	.nv.compat,"",@"SHT_CUDA_COMPAT_INFO"
	.align	4
        /*0000*/ 	.byte	0x02, 0x09, 0x00, 0x00, 0x02, 0x02, 0x02, 0x00, 0x02, 0x05, 0x05, 0x00, 0x03, 0x07, 0x01, 0x01
        /*0010*/ 	.byte	0x02, 0x03, 0x01, 0x00, 0x02, 0x06, 0x01, 0x00, 0x04, 0x0b, 0x08, 0x00, 0x01, 0x00, 0x00, 0x00
        /*0020*/ 	.byte	0x00, 0x00, 0x00, 0x00


//--------------------- .nv.info.gdr_optimized_kernel --------------------------
	.section	.nv.info.gdr_optimized_kernel,"",@"SHT_CUDA_INFO"
	.sectionflags	@""
	.align	4


	//----- nvinfo : EIATTR_CUDA_API_VERSION
	.align		4
        /*0000*/ 	.byte	0x04, 0x37
        /*0002*/ 	.short	(.L_13 - .L_12)
.L_12:
        /*0004*/ 	.word	0x00000082


	//----- nvinfo : EIATTR_KPARAM_INFO
	.align		4
.L_13:
        /*0008*/ 	.byte	0x04, 0x17
        /*000a*/ 	.short	(.L_15 - .L_14)
.L_14:
        /*000c*/ 	.word	0x00000000
        /*0010*/ 	.short	0x000f
        /*0012*/ 	.short	0x0068
        /*0014*/ 	.byte	0x00, 0xf0, 0x21, 0x00


	//----- nvinfo : EIATTR_KPARAM_INFO
	.align		4
.L_15:
        /*0018*/ 	.byte	0x04, 0x17
        /*001a*/ 	.short	(.L_17 - .L_16)
.L_16:
        /*001c*/ 	.word	0x00000000
        /*0020*/ 	.short	0x000e
        /*0022*/ 	.short	0x0064
        /*0024*/ 	.byte	0x00, 0xf0, 0x11, 0x00


	//----- nvinfo : EIATTR_KPARAM_INFO
	.align		4
.L_17:
        /*0028*/ 	.byte	0x04, 0x17
        /*002a*/ 	.short	(.L_19 - .L_18)
.L_18:
        /*002c*/ 	.word	0x00000000
        /*0030*/ 	.short	0x000d
        /*0032*/ 	.short	0x0060
        /*0034*/ 	.byte	0x00, 0xf0, 0x11, 0x00


	//----- nvinfo : EIATTR_KPARAM_INFO
	.align		4
.L_19:
        /*0038*/ 	.byte	0x04, 0x17
        /*003a*/ 	.short	(.L_21 - .L_20)
.L_20:
        /*003c*/ 	.word	0x00000000
        /*0040*/ 	.short	0x000c
        /*0042*/ 	.short	0x005c
        /*0044*/ 	.byte	0x00, 0xf0, 0x11, 0x00


	//----- nvinfo : EIATTR_KPARAM_INFO
	.align		4
.L_21:
        /*0048*/ 	.byte	0x04, 0x17
        /*004a*/ 	.short	(.L_23 - .L_22)
.L_22:
        /*004c*/ 	.word	0x00000000
        /*0050*/ 	.short	0x000b
        /*0052*/ 	.short	0x0058
        /*0054*/ 	.byte	0x00, 0xf0, 0x11, 0x00


	//----- nvinfo : EIATTR_KPARAM_INFO
	.align		4
.L_23:
        /*0058*/ 	.byte	0x04, 0x17
        /*005a*/ 	.short	(.L_25 - .L_24)
.L_24:
        /*005c*/ 	.word	0x00000000
        /*0060*/ 	.short	0x000a
        /*0062*/ 	.short	0x0050
        /*0064*/ 	.byte	0x00, 0xf0, 0x21, 0x00


	//----- nvinfo : EIATTR_KPARAM_INFO
	.align		4
.L_25:
        /*0068*/ 	.byte	0x04, 0x17
        /*006a*/ 	.short	(.L_27 - .L_26)
.L_26:
        /*006c*/ 	.word	0x00000000
        /*0070*/ 	.short	0x0009
        /*0072*/ 	.short	0x0048
        /*0074*/ 	.byte	0x00, 0xf0, 0x11, 0x00


	//----- nvinfo : EIATTR_KPARAM_INFO
	.align		4
.L_27:
        /*0078*/ 	.byte	0x04, 0x17
        /*007a*/ 	.short	(.L_29 - .L_28)
.L_28:
        /*007c*/ 	.word	0x00000000
        /*0080*/ 	.short	0x0008
        /*0082*/ 	.short	0x0040
        /*0084*/ 	.byte	0x00, 0xf5, 0x21, 0x00


	//----- nvinfo : EIATTR_KPARAM_INFO
	.align		4
.L_29:
        /*0088*/ 	.byte	0x04, 0x17
        /*008a*/ 	.short	(.L_31 - .L_30)
.L_30:
        /*008c*/ 	.word	0x00000000
        /*0090*/ 	.short	0x0007
        /*0092*/ 	.short	0x0038
        /*0094*/ 	.byte	0x00, 0xf5, 0x21, 0x00


	//----- nvinfo : EIATTR_KPARAM_INFO
	.align		4
.L_31:
        /*0098*/ 	.byte	0x04, 0x17
        /*009a*/ 	.short	(.L_33 - .L_32)
.L_32:
        /*009c*/ 	.word	0x00000000
        /*00a0*/ 	.short	0x0006
        /*00a2*/ 	.short	0x0030
        /*00a4*/ 	.byte	0x00, 0xf5, 0x21, 0x00


	//----- nvinfo : EIATTR_KPARAM_INFO
	.align		4
.L_33:
        /*00a8*/ 	.byte	0x04, 0x17
        /*00aa*/ 	.short	(.L_35 - .L_34)
.L_34:
        /*00ac*/ 	.word	0x00000000
        /*00b0*/ 	.short	0x0005
        /*00b2*/ 	.short	0x0028
        /*00b4*/ 	.byte	0x00, 0xf5, 0x21, 0x00


	//----- nvinfo : EIATTR_KPARAM_INFO
	.align		4
.L_35:
        /*00b8*/ 	.byte	0x04, 0x17
        /*00ba*/ 	.short	(.L_37 - .L_36)
.L_36:
        /*00bc*/ 	.word	0x00000000
        /*00c0*/ 	.short	0x0004
        /*00c2*/ 	.short	0x0020
        /*00c4*/ 	.byte	0x00, 0xf5, 0x21, 0x00


	//----- nvinfo : EIATTR_KPARAM_INFO
	.align		4
.L_37:
        /*00c8*/ 	.byte	0x04, 0x17
        /*00ca*/ 	.short	(.L_39 - .L_38)
.L_38:
        /*00cc*/ 	.word	0x00000000
        /*00d0*/ 	.short	0x0003
        /*00d2*/ 	.short	0x0018
        /*00d4*/ 	.byte	0x00, 0xf5, 0x21, 0x00


	//----- nvinfo : EIATTR_KPARAM_INFO
	.align		4
.L_39:
        /*00d8*/ 	.byte	0x04, 0x17
        /*00da*/ 	.short	(.L_41 - .L_40)
.L_40:
        /*00dc*/ 	.word	0x00000000
        /*00e0*/ 	.short	0x0002
        /*00e2*/ 	.short	0x0010
        /*00e4*/ 	.byte	0x00, 0xf5, 0x21, 0x00


	//----- nvinfo : EIATTR_KPARAM_INFO
	.align		4
.L_41:
        /*00e8*/ 	.byte	0x04, 0x17
        /*00ea*/ 	.short	(.L_43 - .L_42)
.L_42:
        /*00ec*/ 	.word	0x00000000
        /*00f0*/ 	.short	0x0001
        /*00f2*/ 	.short	0x0008
        /*00f4*/ 	.byte	0x00, 0xf5, 0x21, 0x00


	//----- nvinfo : EIATTR_KPARAM_INFO
	.align		4
.L_43:
        /*00f8*/ 	.byte	0x04, 0x17
        /*00fa*/ 	.short	(.L_45 - .L_44)
.L_44:
        /*00fc*/ 	.word	0x00000000
        /*0100*/ 	.short	0x0000
        /*0102*/ 	.short	0x0000
        /*0104*/ 	.byte	0x00, 0xf5, 0x21, 0x00


	//----- nvinfo : EIATTR_SPARSE_MMA_MASK
	.align		4
.L_45:
        /*0108*/ 	.byte	0x03, 0x50
        /*010a*/ 	.short	0x0000


	//----- nvinfo : EIATTR_MAXREG_COUNT
	.align		4
        /*010c*/ 	.byte	0x03, 0x1b
        /*010e*/ 	.short	0x0048


	//----- nvinfo : EIATTR_NUM_BARRIERS
	.align		4
        /*0110*/ 	.byte	0x02, 0x4c
        /*0112*/ 	.byte	0x01
	.zero		1


	//----- nvinfo : EIATTR_MERCURY_ISA_VERSION
	.align		4
        /*0114*/ 	.byte	0x03, 0x5f
        /*0116*/ 	.short	0x0101


	//----- nvinfo : EIATTR_COOP_GROUP_MASK_REGIDS
	.align		4
        /*0118*/ 	.byte	0x04, 0x29
        /*011a*/ 	.short	(.L_47 - .L_46)


	//   ....[0]....
.L_46:
        /*011c*/ 	.word	0xffffffff


	//   ....[1]....
        /*0120*/ 	.word	0xffffffff


	//   ....[2]....
        /*0124*/ 	.word	0xffffffff


	//   ....[3]....
        /*0128*/ 	.word	0xffffffff


	//   ....[4]....
        /*012c*/ 	.word	0xffffffff


	//   ....[5]....
        /*0130*/ 	.word	0xffffffff


	//   ....[6]....
        /*0134*/ 	.word	0xffffffff


	//   ....[7]....
        /*0138*/ 	.word	0xffffffff


	//   ....[8]....
        /*013c*/ 	.word	0xffffffff


	//   ....[9]....
        /*0140*/ 	.word	0xffffffff


	//   ....[10]....
        /*0144*/ 	.word	0x05000017


	//   ....[11]....
        /*0148*/ 	.word	0x05000017


	//   ....[12]....
        /*014c*/ 	.word	0x05000017


	//   ....[13]....
        /*0150*/ 	.word	0x05000017


	//   ....[14]....
        /*0154*/ 	.word	0x05000017


	//   ....[15]....
        /*0158*/ 	.word	0x05000017


	//   ....[16]....
        /*015c*/ 	.word	0x05000017


	//   ....[17]....
        /*0160*/ 	.word	0x05000017


	//   ....[18]....
        /*0164*/ 	.word	0x05000017


	//   ....[19]....
        /*0168*/ 	.word	0x05000017


	//----- nvinfo : EIATTR_COOP_GROUP_INSTR_OFFSETS
	.align		4
.L_47:
        /*016c*/ 	.byte	0x04, 0x28
        /*016e*/ 	.short	(.L_49 - .L_48)


	//   ....[0]....
.L_48:
        /*0170*/ 	.word	0x00000f00


	//   ....[1]....
        /*0174*/ 	.word	0x00000f10


	//   ....[2]....
        /*0178*/ 	.word	0x00000f40


	//   ....[3]....
        /*017c*/ 	.word	0x00000f50


	//   ....[4]....
        /*0180*/ 	.word	0x00000f80


	//   ....[5]....
        /*0184*/ 	.word	0x00000f90


	//   ....[6]....
        /*0188*/ 	.word	0x00000fc0


	//   ....[7]....
        /*018c*/ 	.word	0x00000fd0


	//   ....[8]....
        /*0190*/ 	.word	0x00001000


	//   ....[9]....
        /*0194*/ 	.word	0x00001010


	//   ....[10]....
        /*0198*/ 	.word	0x00003090


	//   ....[11]....
        /*019c*/ 	.word	0x000030e0


	//   ....[12]....
        /*01a0*/ 	.word	0x00003150


	//   ....[13]....
        /*01a4*/ 	.word	0x000031b0


	//   ....[14]....
        /*01a8*/ 	.word	0x00003220


	//   ....[15]....
        /*01ac*/ 	.word	0x00003280


	//   ....[16]....
        /*01b0*/ 	.word	0x000032f0


	//   ....[17]....
        /*01b4*/ 	.word	0x00003350


	//   ....[18]....
        /*01b8*/ 	.word	0x000033c0


	//   ....[19]....
        /*01bc*/ 	.word	0x00003420


	//----- nvinfo : EIATTR_VRC_CTA_INIT_COUNT
	.align		4
.L_49:
        /*01c0*/ 	.byte	0x02, 0x4a
	.zero		1
	.zero		1


	//----- nvinfo : EIATTR_EXIT_INSTR_OFFSETS
	.align		4
        /*01c4*/ 	.byte	0x04, 0x1c
        /*01c6*/ 	.short	(.L_51 - .L_50)


	//   ....[0]....
.L_50:
        /*01c8*/ 	.word	0x00003030


	//----- nvinfo : EIATTR_MAX_THREADS
	.align		4
.L_51:
        /*01cc*/ 	.byte	0x04, 0x05
        /*01ce*/ 	.short	(.L_53 - .L_52)
.L_52:
        /*01d0*/ 	.word	0x00000080
        /*01d4*/ 	.word	0x00000001
        /*01d8*/ 	.word	0x00000001


	//----- nvinfo : EIATTR_CRS_STACK_SIZE
	.align		4
.L_53:
        /*01dc*/ 	.byte	0x04, 0x1e
        /*01de*/ 	.short	(.L_55 - .L_54)
.L_54:
        /*01e0*/ 	.word	0x00000000


	//----- nvinfo : EIATTR_CBANK_PARAM_SIZE
	.align		4
.L_55:
        /*01e4*/ 	.byte	0x03, 0x19
        /*01e6*/ 	.short	0x0070


	//----- nvinfo : EIATTR_PARAM_CBANK
	.align		4
        /*01e8*/ 	.byte	0x04, 0x0a
        /*01ea*/ 	.short	(.L_57 - .L_56)
	.align		4
.L_56:
        /*01ec*/ 	.word	index@(.nv.constant0.gdr_optimized_kernel)
        /*01f0*/ 	.short	0x0380
        /*01f2*/ 	.short	0x0070


	//----- nvinfo : EIATTR_SW_WAR
	.align		4
.L_57:
        /*01f4*/ 	.byte	0x04, 0x36
        /*01f6*/ 	.short	(.L_59 - .L_58)
.L_58:
        /*01f8*/ 	.word	0x00000008
.L_59:


//--------------------- .nv.info.gdr_tma_kernel   --------------------------
	.section	.nv.info.gdr_tma_kernel,"",@"SHT_CUDA_INFO"
	.sectionflags	@""
	.align	4


	//----- nvinfo : EIATTR_CUDA_API_VERSION
	.align		4
        /*0000*/ 	.byte	0x04, 0x37
        /*0002*/ 	.short	(.L_61 - .L_60)
.L_60:
        /*0004*/ 	.word	0x00000082


	//----- nvinfo : EIATTR_KPARAM_INFO
	.align		4
.L_61:
        /*0008*/ 	.byte	0x04, 0x17
        /*000a*/ 	.short	(.L_63 - .L_62)
.L_62:
        /*000c*/ 	.word	0x00000000
        /*0010*/ 	.short	0x0010
        /*0012*/ 	.short	0x0070
        /*0014*/ 	.byte	0x00, 0xf5, 0x21, 0x00


	//----- nvinfo : EIATTR_KPARAM_INFO
	.align		4
.L_63:
        /*0018*/ 	.byte	0x04, 0x17
        /*001a*/ 	.short	(.L_65 - .L_64)
.L_64:
        /*001c*/ 	.word	0x00000000
        /*0020*/ 	.short	0x000f
        /*0022*/ 	.short	0x0068
        /*0024*/ 	.byte	0x00, 0xf0, 0x21, 0x00


	//----- nvinfo : EIATTR_KPARAM_INFO
	.align		4
.L_65:
        /*0028*/ 	.byte	0x04, 0x17
        /*002a*/ 	.short	(.L_67 - .L_66)
.L_66:
        /*002c*/ 	.word	0x00000000
        /*0030*/ 	.short	0x000e
        /*0032*/ 	.short	0x0064
        /*0034*/ 	.byte	0x00, 0xf0, 0x11, 0x00


	//----- nvinfo : EIATTR_KPARAM_INFO
	.align		4
.L_67:
        /*0038*/ 	.byte	0x04, 0x17
        /*003a*/ 	.short	(.L_69 - .L_68)
.L_68:
        /*003c*/ 	.word	0x00000000
        /*0040*/ 	.short	0x000d
        /*0042*/ 	.short	0x0060
        /*0044*/ 	.byte	0x00, 0xf0, 0x11, 0x00


	//----- nvinfo : EIATTR_KPARAM_INFO
	.align		4
.L_69:
        /*0048*/ 	.byte	0x04, 0x17
        /*004a*/ 	.short	(.L_71 - .L_70)
.L_70:
        /*004c*/ 	.word	0x00000000
        /*0050*/ 	.short	0x000c
        /*0052*/ 	.short	0x005c
        /*0054*/ 	.byte	0x00, 0xf0, 0x11, 0x00


	//----- nvinfo : EIATTR_KPARAM_INFO
	.align		4
.L_71:
        /*0058*/ 	.byte	0x04, 0x17
        /*005a*/ 	.short	(.L_73 - .L_72)
.L_72:
        /*005c*/ 	.word	0x00000000
        /*0060*/ 	.short	0x000b
        /*0062*/ 	.short	0x0058
        /*0064*/ 	.byte	0x00, 0xf0, 0x11, 0x00


	//----- nvinfo : EIATTR_KPARAM_INFO
	.align		4
.L_73:
        /*0068*/ 	.byte	0x04, 0x17
        /*006a*/ 	.short	(.L_75 - .L_74)
.L_74:
        /*006c*/ 	.word	0x00000000
        /*0070*/ 	.short	0x000a
        /*0072*/ 	.short	0x0050
        /*0074*/ 	.byte	0x00, 0xf0, 0x21, 0x00


	//----- nvinfo : EIATTR_KPARAM_INFO
	.align		4
.L_75:
        /*0078*/ 	.byte	0x04, 0x17
        /*007a*/ 	.short	(.L_77 - .L_76)
.L_76:
        /*007c*/ 	.word	0x00000000
        /*0080*/ 	.short	0x0009
        /*0082*/ 	.short	0x0048
        /*0084*/ 	.byte	0x00, 0xf0, 0x11, 0x00


	//----- nvinfo : EIATTR_KPARAM_INFO
	.align		4
.L_77:
        /*0088*/ 	.byte	0x04, 0x17
        /*008a*/ 	.short	(.L_79 - .L_78)
.L_78:
        /*008c*/ 	.word	0x00000000
        /*0090*/ 	.short	0x0008
        /*0092*/ 	.short	0x0040
        /*0094*/ 	.byte	0x00, 0xf5, 0x21, 0x00


	//----- nvinfo : EIATTR_KPARAM_INFO
	.align		4
.L_79:
        /*0098*/ 	.byte	0x04, 0x17
        /*009a*/ 	.short	(.L_81 - .L_80)
.L_80:
        /*009c*/ 	.word	0x00000000
        /*00a0*/ 	.short	0x0007
        /*00a2*/ 	.short	0x0038
        /*00a4*/ 	.byte	0x00, 0xf5, 0x21, 0x00


	//----- nvinfo : EIATTR_KPARAM_INFO
	.align		4
.L_81:
        /*00a8*/ 	.byte	0x04, 0x17
        /*00aa*/ 	.short	(.L_83 - .L_82)
.L_82:
        /*00ac*/ 	.word	0x00000000
        /*00b0*/ 	.short	0x0006
        /*00b2*/ 	.short	0x0030
        /*00b4*/ 	.byte	0x00, 0xf5, 0x21, 0x00


	//----- nvinfo : EIATTR_KPARAM_INFO
	.align		4
.L_83:
        /*00b8*/ 	.byte	0x04, 0x17
        /*00ba*/ 	.short	(.L_85 - .L_84)
.L_84:
        /*00bc*/ 	.word	0x00000000
        /*00c0*/ 	.short	0x0005
        /*00c2*/ 	.short	0x0028
        /*00c4*/ 	.byte	0x00, 0xf5, 0x21, 0x00


	//----- nvinfo : EIATTR_KPARAM_INFO
	.align		4
.L_85:
        /*00c8*/ 	.byte	0x04, 0x17
        /*00ca*/ 	.short	(.L_87 - .L_86)
.L_86:
        /*00cc*/ 	.word	0x00000000
        /*00d0*/ 	.short	0x0004
        /*00d2*/ 	.short	0x0020
        /*00d4*/ 	.byte	0x00, 0xf5, 0x21, 0x00


	//----- nvinfo : EIATTR_KPARAM_INFO
	.align		4
.L_87:
        /*00d8*/ 	.byte	0x04, 0x17
        /*00da*/ 	.short	(.L_89 - .L_88)
.L_88:
        /*00dc*/ 	.word	0x00000000
        /*00e0*/ 	.short	0x0003
        /*00e2*/ 	.short	0x0018
        /*00e4*/ 	.byte	0x00, 0xf5, 0x21, 0x00


	//----- nvinfo : EIATTR_KPARAM_INFO
	.align		4
.L_89:
        /*00e8*/ 	.byte	0x04, 0x17
        /*00ea*/ 	.short	(.L_91 - .L_90)
.L_90:
        /*00ec*/ 	.word	0x00000000
        /*00f0*/ 	.short	0x0002
        /*00f2*/ 	.short	0x0010
        /*00f4*/ 	.byte	0x00, 0xf5, 0x21, 0x00


	//----- nvinfo : EIATTR_KPARAM_INFO
	.align		4
.L_91:
        /*00f8*/ 	.byte	0x04, 0x17
        /*00fa*/ 	.short	(.L_93 - .L_92)
.L_92:
        /*00fc*/ 	.word	0x00000000
        /*0100*/ 	.short	0x0001
        /*0102*/ 	.short	0x0008
        /*0104*/ 	.byte	0x00, 0xf5, 0x21, 0x00


	//----- nvinfo : EIATTR_KPARAM_INFO
	.align		4
.L_93:
        /*0108*/ 	.byte	0x04, 0x17
        /*010a*/ 	.short	(.L_95 - .L_94)
.L_94:
        /*010c*/ 	.word	0x00000000
        /*0110*/ 	.short	0x0000
        /*0112*/ 	.short	0x0000
        /*0114*/ 	.byte	0x00, 0xf5, 0x21, 0x00


	//----- nvinfo : EIATTR_SPARSE_MMA_MASK
	.align		4
.L_95:
        /*0118*/ 	.byte	0x03, 0x50
        /*011a*/ 	.short	0x0000


	//----- nvinfo : EIATTR_MAXREG_COUNT
	.align		4
        /*011c*/ 	.byte	0x03, 0x1b
        /*011e*/ 	.short	0x00ff


	//----- nvinfo : EIATTR_NUM_BARRIERS
	.align		4
        /*0120*/ 	.byte	0x02, 0x4c
        /*0122*/ 	.byte	0x01
	.zero		1


	//----- nvinfo : EIATTR_MERCURY_ISA_VERSION
	.align		4
        /*0124*/ 	.byte	0x03, 0x5f
        /*0126*/ 	.short	0x0101


	//----- nvinfo : EIATTR_INT_WARP_WIDE_INSTR_OFFSETS
	.align		4
        /*0128*/ 	.byte	0x04, 0x31
        /*012a*/ 	.short	(.L_97 - .L_96)


	//   ....[0]....
.L_96:
        /*012c*/ 	.word	0x000002a0


	//   ....[1]....
        /*0130*/ 	.word	0x000002b0


	//   ....[2]....
        /*0134*/ 	.word	0x000002c0


	//   ....[3]....
        /*0138*/ 	.word	0x00000360


	//   ....[4]....
        /*013c*/ 	.word	0x000004b0


	//----- nvinfo : EIATTR_COOP_GROUP_MASK_REGIDS
	.align		4
.L_97:
        /*0140*/ 	.byte	0x04, 0x29
        /*0142*/ 	.short	(.L_99 - .L_98)


	//   ....[0]....
.L_98:
        /*0144*/ 	.word	0xffffffff


	//   ....[1]....
        /*0148*/ 	.word	0xffffffff


	//   ....[2]....
        /*014c*/ 	.word	0xffffffff


	//   ....[3]....
        /*0150*/ 	.word	0xffffffff


	//   ....[4]....
        /*0154*/ 	.word	0xffffffff


	//   ....[5]....
        /*0158*/ 	.word	0xffffffff


	//   ....[6]....
        /*015c*/ 	.word	0xffffffff


	//   ....[7]....
        /*0160*/ 	.word	0xffffffff


	//   ....[8]....
        /*0164*/ 	.word	0xffffffff


	//   ....[9]....
        /*0168*/ 	.word	0xffffffff


	//   ....[10]....
        /*016c*/ 	.word	0x05000017


	//   ....[11]....
        /*0170*/ 	.word	0x05000017


	//   ....[12]....
        /*0174*/ 	.word	0x05000017


	//   ....[13]....
        /*0178*/ 	.word	0x05000017


	//   ....[14]....
        /*017c*/ 	.word	0x05000017


	//   ....[15]....
        /*0180*/ 	.word	0x05000017


	//   ....[16]....
        /*0184*/ 	.word	0x05000017


	//   ....[17]....
        /*0188*/ 	.word	0x05000017


	//   ....[18]....
        /*018c*/ 	.word	0x05000017


	//   ....[19]....
        /*0190*/ 	.word	0x05000017


	//----- nvinfo : EIATTR_COOP_GROUP_INSTR_OFFSETS
	.align		4
.L_99:
        /*0194*/ 	.byte	0x04, 0x28
        /*0196*/ 	.short	(.L_101 - .L_100)


	//   ....[0]....
.L_100:
        /*0198*/ 	.word	0x00000c40


	//   ....[1]....
        /*019c*/ 	.word	0x00000c50


	//   ....[2]....
        /*01a0*/ 	.word	0x00000c80


	//   ....[3]....
        /*01a4*/ 	.word	0x00000c90


	//   ....[4]....
        /*01a8*/ 	.word	0x00000cc0


	//   ....[5]....
        /*01ac*/ 	.word	0x00000cd0


	//   ....[6]....
        /*01b0*/ 	.word	0x00000d00


	//   ....[7]....
        /*01b4*/ 	.word	0x00000d10


	//   ....[8]....
        /*01b8*/ 	.word	0x00000d40


	//   ....[9]....
        /*01bc*/ 	.word	0x00000d50


	//   ....[10]....
        /*01c0*/ 	.word	0x00002690


	//   ....[11]....
        /*01c4*/ 	.word	0x000026e0


	//   ....[12]....
        /*01c8*/ 	.word	0x00002750


	//   ....[13]....
        /*01cc*/ 	.word	0x000027b0


	//   ....[14]....
        /*01d0*/ 	.word	0x00002820


	//   ....[15]....
        /*01d4*/ 	.word	0x00002880


	//   ....[16]....
        /*01d8*/ 	.word	0x000028f0


	//   ....[17]....
        /*01dc*/ 	.word	0x00002950


	//   ....[18]....
        /*01e0*/ 	.word	0x000029c0


	//   ....[19]....
        /*01e4*/ 	.word	0x00002a20


	//----- nvinfo : EIATTR_VRC_CTA_INIT_COUNT
	.align		4
.L_101:
        /*01e8*/ 	.byte	0x02, 0x4a
	.zero		1
	.zero		1


	//----- nvinfo : EIATTR_MBARRIER_INSTR_OFFSETS
	.align		4
        /*01ec*/ 	.byte	0x04, 0x39
        /*01ee*/ 	.short	(.L_103 - .L_102)


	//   ....[0]....
.L_102:
        /*01f0*/ 	.word	0x00000350
        /*01f4*/ 	.word	0x000000ff
        /*01f8*/ 	.word	0x00000000
        /*01fc*/ 	.short	0x0100
        /*01fe*/ 	.byte	0x09
	.zero		1


	//   ....[1]....
        /*0200*/ 	.word	0x00000370
        /*0204*/ 	.word	0x000000ff
        /*0208*/ 	.word	0x00000008
        /*020c*/ 	.short	0x0100
        /*020e*/ 	.byte	0x09
	.zero		1


	//   ....[2]....
        /*0210*/ 	.word	0x00000540
        /*0214*/ 	.word	0x000000ff
        /*0218*/ 	.word	0x00000000
        /*021c*/ 	.short	0x010a
        /*021e*/ 	.byte	0x09
	.zero		1


	//   ....[3]....
        /*0220*/ 	.word	0x000005d0
        /*0224*/ 	.word	0x000000ff
        /*0228*/ 	.word	0x00000000
        /*022c*/ 	.short	0x010a
        /*022e*/ 	.byte	0x09
	.zero		1


	//   ....[4]....
        /*0230*/ 	.word	0x000005f0
        /*0234*/ 	.word	0x000000ff
        /*0238*/ 	.word	0x00000008
        /*023c*/ 	.short	0x010a
        /*023e*/ 	.byte	0x09
	.zero		1


	//   ....[5]....
        /*0240*/ 	.word	0x00000680
        /*0244*/ 	.word	0x000000ff
        /*0248*/ 	.word	0x00000008
        /*024c*/ 	.short	0x010a
        /*024e*/ 	.byte	0x09
	.zero		1


	//----- nvinfo : EIATTR_NUM_MBARRIERS
	.align		4
.L_103:
        /*0250*/ 	.byte	0x03, 0x38
        /*0252*/ 	.short	0x0002


	//----- nvinfo : EIATTR_EXIT_INSTR_OFFSETS
	.align		4
        /*0254*/ 	.byte	0x04, 0x1c
        /*0256*/ 	.short	(.L_105 - .L_104)


	//   ....[0]....
.L_104:
        /*0258*/ 	.word	0x00002630


	//----- nvinfo : EIATTR_MAX_THREADS
	.align		4
.L_105:
        /*025c*/ 	.byte	0x04, 0x05
        /*025e*/ 	.short	(.L_107 - .L_106)
.L_106:
        /*0260*/ 	.word	0x00000080
        /*0264*/ 	.word	0x00000001
        /*0268*/ 	.word	0x00000001


	//----- nvinfo : EIATTR_CRS_STACK_SIZE
	.align		4
.L_107:
        /*026c*/ 	.byte	0x04, 0x1e
        /*026e*/ 	.short	(.L_109 - .L_108)
.L_108:
        /*0270*/ 	.word	0x00000000


	//----- nvinfo : EIATTR_CBANK_PARAM_SIZE
	.align		4
.L_109:
        /*0274*/ 	.byte	0x03, 0x19
        /*0276*/ 	.short	0x0078


	//----- nvinfo : EIATTR_PARAM_CBANK
	.align		4
        /*0278*/ 	.byte	0x04, 0x0a
        /*027a*/ 	.short	(.L_111 - .L_110)
	.align		4
.L_110:
        /*027c*/ 	.word	index@(.nv.constant0.gdr_tma_kernel)
        /*0280*/ 	.short	0x0380
        /*0282*/ 	.short	0x0078


	//----- nvinfo : EIATTR_SW_WAR
	.align		4
.L_111:
        /*0284*/ 	.byte	0x04, 0x36
        /*0286*/ 	.short	(.L_113 - .L_112)
.L_112:
        /*0288*/ 	.word	0x00000008
.L_113:


//--------------------- .nv.callgraph             --------------------------
	.section	.nv.callgraph,"",@"SHT_CUDA_CALLGRAPH"
	.align	4
	.sectionentsize	8
	.align		4
        /*0000*/ 	.word	0x00000000
	.align		4
        /*0004*/ 	.word	0xffffffff
	.align		4
        /*0008*/ 	.word	0x00000000
	.align		4
        /*000c*/ 	.word	0xfffffffe
	.align		4
        /*0010*/ 	.word	0x00000000
	.align		4
        /*0014*/ 	.word	0xfffffffd
	.align		4
        /*0018*/ 	.word	0x00000000
	.align		4
        /*001c*/ 	.word	0xfffffffc


//--------------------- .text.gdr_optimized_kernel --------------------------
	.section	.text.gdr_optimized_kernel,"ax",@progbits
	.align	128
        .global         gdr_optimized_kernel
        .type           gdr_optimized_kernel,@function
        .size           gdr_optimized_kernel,(.L_x_42 - gdr_optimized_kernel)
        .other          gdr_optimized_kernel,@"STO_CUDA_ENTRY STV_DEFAULT"
gdr_optimized_kernel:
.text.gdr_optimized_kernel:
[----:B------:R-:W-:Y:S08]  /*0000*/  LDC R1, c[0x0][0x37c] ;  /* 0x0000df00ff017b82 */ /* 0x000ff00000000800 */
[----:B------:R-:W0:Y:S01]  /*0010*/  LDC R4, c[0x0][0x3dc] ;  /* 0x0000f700ff047b82 */ /* 0x000e220000000800 */
[----:B------:R-:W1:Y:S01]  /*0020*/  S2R R7, SR_CTAID.Z ;  /* 0x0000000000077919 */ /* 0x000e620000002700 */
[----:B------:R-:W2:Y:S01]  /*0030*/  LDCU.64 UR12, c[0x0][0x358] ;  /* 0x00006b00ff0c77ac */ /* 0x000ea20008000a00 */
[----:B------:R-:W3:Y:S05]  /*0040*/  LDCU.128 UR8, c[0x0][0x3e0] ;  /* 0x00007c00ff0877ac */ /* 0x000eea0008000c00 */
[----:B------:R-:W4:Y:S01]  /*0050*/  S2UR UR4, SR_CTAID.Y ;  /* 0x00000000000479c3 */ /* 0x000f220000002600 */
[----:B------:R-:W0:Y:S02]  /*0060*/  LDCU.64 UR14, c[0x0][0x3b0] ;  /* 0x00007600ff0e77ac */ /* 0x000e240008000a00 */
[----:B0-----:R-:W-:-:S04]  /*0070*/  IABS R6, R4 ;  /* 0x0000000400067213 */ /* 0x001fc80000000000 */
[----:B------:R-:W0:Y:S01]  /*0080*/  I2F.RP R0, R6 ;  /* 0x0000000600007306 */ /* 0x000e220000209400 */
[----:B-1----:R-:W-:-:S07]  /*0090*/  IABS R8, R7 ;  /* 0x0000000700087213 */ /* 0x002fce0000000000 */
[----:B0-----:R-:W0:Y:S02]  /*00a0*/  MUFU.RCP R0, R0 ;  /* 0x0000000000007308 */ /* 0x001e240000001000 */
[----:B0-----:R-:W-:Y:S01]  /*00b0*/  VIADD R2, R0, 0xffffffe ;  /* 0x0ffffffe00027836 */ /* 0x001fe20000000000 */
[----:B------:R-:W-:-:S05]  /*00c0*/  LOP3.LUT R0, R7, R4, RZ, 0x3c, !PT ;  /* 0x0000000407007212 */ /* 0x000fca00078e3cff */
[----:B------:R0:W1:Y:S01]  /*00d0*/  F2I.FTZ.U32.TRUNC.NTZ R3, R2 ;  /* 0x0000000200037305 */ /* 0x000062000021f000 */
[----:B------:R-:W-:Y:S01]  /*00e0*/  ISETP.GE.AND P1, PT, R0, RZ, PT ;  /* 0x000000ff0000720c */ /* 0x000fe20003f26270 */
[----:B0-----:R-:W-:Y:S02]  /*00f0*/  IMAD.MOV.U32 R2, RZ, RZ, RZ ;  /* 0x000000ffff027224 */ /* 0x001fe400078e00ff */
[----:B-1----:R-:W-:-:S04]  /*0100*/  IMAD.MOV R5, RZ, RZ, -R3 ;  /* 0x000000ffff057224 */ /* 0x002fc800078e0a03 */
[----:B------:R-:W-:-:S04]  /*0110*/  IMAD R5, R5, R6, RZ ;  /* 0x0000000605057224 */ /* 0x000fc800078e02ff */
[----:B------:R-:W-:-:S06]  /*0120*/  IMAD.HI.U32 R3, R3, R5, R2 ;  /* 0x0000000503037227 */ /* 0x000fcc00078e0002 */
[----:B------:R-:W-:-:S05]  /*0130*/  IMAD.HI.U32 R5, R3, R8, RZ ;  /* 0x0000000803057227 */ /* 0x000fca00078e00ff */
[----:B------:R-:W-:-:S05]  /*0140*/  IADD3 R3, PT, PT, -R5, RZ, RZ ;  /* 0x000000ff05037210 */ /* 0x000fca0007ffe1ff */
[----:B------:R-:W-:-:S05]  /*0150*/  IMAD R3, R6, R3, R8 ;  /* 0x0000000306037224 */ /* 0x000fca00078e0208 */
[----:B------:R-:W-:-:S13]  /*0160*/  ISETP.GT.U32.AND P2, PT, R6, R3, PT ;  /* 0x000000030600720c */ /* 0x000fda0003f44070 */
[----:B------:R-:W-:Y:S02]  /*0170*/  @!P2 IMAD.IADD R3, R3, 0x1, -R6 ;  /* 0x000000010303a824 */ /* 0x000fe400078e0a06 */
[----:B------:R-:W-:Y:S01]  /*0180*/  @!P2 VIADD R5, R5, 0x1 ;  /* 0x000000010505a836 */ /* 0x000fe20000000000 */
[----:B------:R-:W-:Y:S02]  /*0190*/  ISETP.NE.AND P2, PT, R4, RZ, PT ;  /* 0x000000ff0400720c */ /* 0x000fe40003f45270 */
[----:B------:R-:W-:Y:S02]  /*01a0*/  ISETP.GE.U32.AND P0, PT, R3, R6, PT ;  /* 0x000000060300720c */ /* 0x000fe40003f06070 */
[----:B------:R-:W0:Y:S11]  /*01b0*/  LDC.64 R2, c[0x0][0x3c0] ;  /* 0x0000f000ff027b82 */ /* 0x000e360000000a00 */
[----:B------:R-:W-:-:S05]  /*01c0*/  @P0 VIADD R5, R5, 0x1 ;  /* 0x0000000105050836 */ /* 0x000fca0000000000 */
[----:B------:R-:W-:Y:S02]  /*01d0*/  @!P1 IADD3 R5, PT, PT, -R5, RZ, RZ ;  /* 0x000000ff05059210 */ /* 0x000fe40007ffe1ff */
[----:B------:R-:W-:-:S05]  /*01e0*/  @!P2 LOP3.LUT R5, RZ, R4, RZ, 0x33, !PT ;  /* 0x00000004ff05a212 */ /* 0x000fca00078e33ff */
[----:B0-----:R-:W-:-:S05]  /*01f0*/  IMAD.WIDE R2, R5, 0x4, R2 ;  /* 0x0000000405027825 */ /* 0x001fca00078e0202 */
[----:B--2---:R-:W2:Y:S01]  /*0200*/  LDG.E.CONSTANT R11, desc[UR12][R2.64] ;  /* 0x0000000c020b7981 */ /* 0x004ea2000c1e9900 */
[----:B------:R-:W-:Y:S01]  /*0210*/  IMAD.MOV R8, RZ, RZ, -R5 ;  /* 0x000000ffff087224 */ /* 0x000fe200078e0a05 */
[----:B---3--:R-:W-:Y:S01]  /*0220*/  UIMAD UR5, UR9, UR8, URZ ;  /* 0x00000008090572a4 */ /* 0x008fe2000f8e02ff */
[----:B------:R-:W0:Y:S01]  /*0230*/  S2UR UR7, SR_CgaCtaId ;  /* 0x00000000000779c3 */ /* 0x000e220000008800 */
[----:B------:R-:W1:Y:S01]  /*0240*/  S2R R0, SR_TID.X ;  /* 0x0000000000007919 */ /* 0x000e620000002100 */
[----:B------:R-:W-:Y:S01]  /*0250*/  IMAD R7, R4, R8, R7 ;  /* 0x0000000804077224 */ /* 0x000fe200078e0207 */
[----:B----4-:R-:W-:-:S03]  /*0260*/  USHF.L.U32 UR4, UR4, 0x7, URZ ;  /* 0x0000000704047899 */ /* 0x010fc600080006ff */
[----:B------:R-:W-:-:S05]  /*0270*/  IMAD R8, R7, UR5, RZ ;  /* 0x0000000507087c24 */ /* 0x000fca000f8e02ff */
[--C-:B------:R-:W-:Y:S02]  /*0280*/  SHF.R.S32.HI R9, RZ, 0x1f, R8.reuse ;  /* 0x0000001fff097819 */ /* 0x100fe40000011408 */
[----:B-1----:R-:W-:Y:S01]  /*0290*/  LOP3.LUT R40, R0, UR4, RZ, 0xfc, !PT ;  /* 0x0000000400287c12 */ /* 0x002fe2000f8efcff */
[----:B------:R-:W-:Y:S01]  /*02a0*/  UMOV UR4, 0x400 ;  /* 0x0000040000047882 */ /* 0x000fe20000000000 */
[----:B--2---:R-:W-:Y:S01]  /*02b0*/  SHF.R.S32.HI R10, RZ, 0x1f, R11 ;  /* 0x0000001fff0a7819 */ /* 0x004fe2000001140b */
[----:B------:R-:W-:-:S04]  /*02c0*/  IMAD.WIDE.U32 R2, R11, UR10, R8 ;  /* 0x0000000a0b027c25 */ /* 0x000fc8000f8e0008 */
[----:B------:R-:W-:Y:S01]  /*02d0*/  IMAD R10, R10, UR10, RZ ;  /* 0x0000000a0a0a7c24 */ /* 0x000fe2000f8e02ff */
[----:B------:R-:W-:Y:S01]  /*02e0*/  IADD3 R8, P0, PT, R40, R2, RZ ;  /* 0x0000000228087210 */ /* 0x000fe20007f1e0ff */
[----:B0-----:R-:W-:Y:S02]  /*02f0*/  ULEA UR10, UR7, UR4, 0x18 ;  /* 0x00000004070a7291 */ /* 0x001fe4000f8ec0ff */
[----:B------:R-:W-:Y:S02]  /*0300*/  IMAD R45, R11, UR11, R10 ;  /* 0x0000000b0b2d7c24 */ /* 0x000fe4000f8e020a */
[----:B------:R-:W-:Y:S02]  /*0310*/  IMAD.MOV.U32 R11, RZ, RZ, RZ ;  /* 0x000000ffff0b7224 */ /* 0x000fe400078e00ff */
[----:B------:R-:W-:-:S05]  /*0320*/  IMAD.IADD R45, R3, 0x1, R45 ;  /* 0x00000001032d7824 */ /* 0x000fca00078e022d */
[----:B------:R-:W-:-:S07]  /*0330*/  IADD3.X R9, PT, PT, RZ, R45, RZ, P0, !PT ;  /* 0x0000002dff097210 */ /* 0x000fce00007fe4ff */
.L_x_0:
[----:B0-----:R-:W-:-:S04]  /*0340*/  IMAD R10, R11, UR9, RZ ;  /* 0x000000090b0a7c24 */ /* 0x001fc8000f8e02ff */
[C---:B------:R-:W-:Y:S01]  /*0350*/  VIADD R12, R10.reuse, UR9 ;  /* 0x000000090a0c7c36 */ /* 0x040fe20008000000 */
[----:B------:R-:W-:-:S04]  /*0360*/  IADD3 R15, P0, PT, R10, R8, RZ ;  /* 0x000000080a0f7210 */ /* 0x000fc80007f1e0ff */
[----:B------:R-:W-:Y:S02]  /*0370*/  IADD3 R13, P1, PT, R12, R8, RZ ;  /* 0x000000080c0d7210 */ /* 0x000fe40007f3e0ff */
[-C--:B------:R-:W-:Y:S01]  /*0380*/  LEA.HI.X.SX32 R18, R10, R9.reuse, 0x1, P0 ;  /* 0x000000090a127211 */ /* 0x080fe200000f0eff */
[C---:B------:R-:W-:Y:S01]  /*0390*/  VIADD R10, R12.reuse, UR9 ;  /* 0x000000090c0a7c36 */ /* 0x040fe20008000000 */
[----:B------:R-:W-:Y:S02]  /*03a0*/  LEA R14, P0, R15, UR14, 0x1 ;  /* 0x0000000e0f0e7c11 */ /* 0x000fe4000f8008ff */
[----:B------:R-:W-:Y:S02]  /*03b0*/  LEA.HI.X.SX32 R12, R12, R9, 0x1, P1 ;  /* 0x000000090c0c7211 */ /* 0x000fe400008f0eff */
[----:B------:R-:W-:Y:S02]  /*03c0*/  LEA R16, P1, R13, UR14, 0x1 ;  /* 0x0000000e0d107c11 */ /* 0x000fe4000f8208ff */
[----:B------:R-:W-:-:S02]  /*03d0*/  LEA.HI.X R15, R15, UR15, R18, 0x1, P0 ;  /* 0x0000000f0f0f7c11 */ /* 0x000fc400080f0c12 */
[CC--:B------:R-:W-:Y:S02]  /*03e0*/  IADD3 R19, P0, PT, R10.reuse, R8.reuse, RZ ;  /* 0x000000080a137210 */ /* 0x0c0fe40007f1e0ff */
[----:B------:R-:W-:Y:S01]  /*03f0*/  LEA.HI.X R17, R13, UR15, R12, 0x1, P1 ;  /* 0x0000000f0d117c11 */ /* 0x000fe200088f0c0c */
[C---:B------:R-:W-:Y:S01]  /*0400*/  VIADD R12, R10.reuse, UR9 ;  /* 0x000000090a0c7c36 */ /* 0x040fe20008000000 */
[----:B------:R-:W-:Y:S02]  /*0410*/  LEA.HI.X.SX32 R20, R10, R9, 0x1, P0 ;  /* 0x000000090a147211 */ /* 0x000fe400000f0eff */
[----:B------:R-:W-:Y:S01]  /*0420*/  LEA R18, P0, R19, UR14, 0x1 ;  /* 0x0000000e13127c11 */ /* 0x000fe2000f8008ff */
[----:B------:R0:W2:Y:S01]  /*0430*/  LDG.E.U16.CONSTANT R10, desc[UR12][R14.64] ;  /* 0x0000000c0e0a7981 */ /* 0x0000a2000c1e9500 */
[C---:B------:R-:W-:Y:S02]  /*0440*/  IADD3 R21, P1, PT, R12.reuse, R8, RZ ;  /* 0x000000080c157210 */ /* 0x040fe40007f3e0ff */
[----:B------:R-:W-:-:S02]  /*0450*/  IADD3 R13, PT, PT, R12, UR9, RZ ;  /* 0x000000090c0d7c10 */ /* 0x000fc4000fffe0ff */
[----:B------:R-:W-:Y:S02]  /*0460*/  LEA.HI.X R19, R19, UR15, R20, 0x1, P0 ;  /* 0x0000000f13137c11 */ /* 0x000fe400080f0c14 */
[-C--:B------:R-:W-:Y:S02]  /*0470*/  LEA.HI.X.SX32 R22, R12, R9.reuse, 0x1, P1 ;  /* 0x000000090c167211 */ /* 0x080fe400008f0eff */
[----:B------:R-:W-:Y:S01]  /*0480*/  LEA R20, P0, R21, UR14, 0x1 ;  /* 0x0000000e15147c11 */ /* 0x000fe2000f8008ff */
[C---:B------:R-:W-:Y:S01]  /*0490*/  VIADD R24, R13.reuse, UR9 ;  /* 0x000000090d187c36 */ /* 0x040fe20008000000 */
[----:B------:R-:W-:Y:S01]  /*04a0*/  IADD3 R23, P1, PT, R13, R8, RZ ;  /* 0x000000080d177210 */ /* 0x000fe20007f3e0ff */
[----:B------:R1:W3:Y:S01]  /*04b0*/  LDG.E.U16.CONSTANT R12, desc[UR12][R16.64] ;  /* 0x0000000c100c7981 */ /* 0x0002e2000c1e9500 */
[----:B------:R-:W-:Y:S01]  /*04c0*/  LEA.HI.X R21, R21, UR15, R22, 0x1, P0 ;  /* 0x0000000f15157c11 */ /* 0x000fe200080f0c16 */
[----:B0-----:R-:W-:Y:S01]  /*04d0*/  VIADD R15, R24, UR9 ;  /* 0x00000009180f7c36 */ /* 0x001fe20008000000 */
[----:B------:R-:W-:-:S02]  /*04e0*/  LEA.HI.X.SX32 R26, R13, R9, 0x1, P1 ;  /* 0x000000090d1a7211 */ /* 0x000fc400008f0eff */
[----:B------:R-:W-:Y:S01]  /*04f0*/  LEA R22, P0, R23, UR14, 0x1 ;  /* 0x0000000e17167c11 */ /* 0x000fe2000f8008ff */
[C---:B------:R-:W-:Y:S01]  /*0500*/  VIADD R25, R15.reuse, UR9 ;  /* 0x000000090f197c36 */ /* 0x040fe20008000000 */
[-C--:B------:R-:W-:Y:S01]  /*0510*/  IADD3 R27, P2, PT, R15, R8.reuse, RZ ;  /* 0x000000080f1b7210 */ /* 0x080fe20007f5e0ff */
[----:B------:R0:W4:Y:S01]  /*0520*/  LDG.E.U16.CONSTANT R13, desc[UR12][R18.64] ;  /* 0x0000000c120d7981 */ /* 0x000122000c1e9500 */
[----:B------:R-:W-:Y:S02]  /*0530*/  LEA.HI.X R23, R23, UR15, R26, 0x1, P0 ;  /* 0x0000000f17177c11 */ /* 0x000fe400080f0c1a */
[C---:B------:R-:W-:Y:S01]  /*0540*/  IADD3 R29, P0, PT, R24.reuse, R8, RZ ;  /* 0x00000008181d7210 */ /* 0x040fe20007f1e0ff */
[----:B------:R-:W5:Y:S03]  /*0550*/  LDG.E.U16.CONSTANT R14, desc[UR12][R20.64] ;  /* 0x0000000c140e7981 */ /* 0x000f66000c1e9500 */
[----:B------:R-:W-:Y:S01]  /*0560*/  LEA.HI.X.SX32 R24, R24, R9, 0x1, P0 ;  /* 0x0000000918187211 */ /* 0x000fe200000f0eff */
[----:B------:R-:W5:Y:S01]  /*0570*/  LDG.E.U16.CONSTANT R23, desc[UR12][R22.64] ;  /* 0x0000000c16177981 */ /* 0x000f62000c1e9500 */
[----:B-1----:R-:W-:-:S02]  /*0580*/  LEA R16, P1, R29, UR14, 0x1 ;  /* 0x0000000e1d107c11 */ /* 0x002fc4000f8208ff */
[----:B------:R-:W-:Y:S02]  /*0590*/  IADD3 R26, P0, PT, R25, R8, RZ ;  /* 0x00000008191a7210 */ /* 0x000fe40007f1e0ff */
[-C--:B------:R-:W-:Y:S02]  /*05a0*/  LEA.HI.X.SX32 R28, R15, R9.reuse, 0x1, P2 ;  /* 0x000000090f1c7211 */ /* 0x080fe400010f0eff */
[----:B0-----:R-:W-:Y:S02]  /*05b0*/  LEA R18, P2, R27, UR14, 0x1 ;  /* 0x0000000e1b127c11 */ /* 0x001fe4000f8408ff */
[----:B------:R-:W-:Y:S02]  /*05c0*/  LEA.HI.X R17, R29, UR15, R24, 0x1, P1 ;  /* 0x0000000f1d117c11 */ /* 0x000fe400088f0c18 */
[----:B------:R-:W-:Y:S02]  /*05d0*/  LEA.HI.X.SX32 R25, R25, R9, 0x1, P0 ;  /* 0x0000000919197211 */ /* 0x000fe400000f0eff */
[----:B------:R-:W-:-:S02]  /*05e0*/  LEA R24, P0, R26, UR14, 0x1 ;  /* 0x0000000e1a187c11 */ /* 0x000fc4000f8008ff */
[----:B------:R-:W-:Y:S02]  /*05f0*/  LEA.HI.X R19, R27, UR15, R28, 0x1, P2 ;  /* 0x0000000f1b137c11 */ /* 0x000fe400090f0c1c */
[----:B------:R-:W-:Y:S02]  /*0600*/  LEA.HI.X R25, R26, UR15, R25, 0x1, P0 ;  /* 0x0000000f1a197c11 */ /* 0x000fe400080f0c19 */
[----:B------:R0:W5:Y:S04]  /*0610*/  LDG.E.U16.CONSTANT R26, desc[UR12][R16.64] ;  /* 0x0000000c101a7981 */ /* 0x000168000c1e9500 */
[----:B------:R1:W5:Y:S04]  /*0620*/  LDG.E.U16.CONSTANT R28, desc[UR12][R18.64] ;  /* 0x0000000c121c7981 */ /* 0x000368000c1e9500 */
[----:B------:R1:W5:Y:S01]  /*0630*/  LDG.E.U16.CONSTANT R30, desc[UR12][R24.64] ;  /* 0x0000000c181e7981 */ /* 0x000362000c1e9500 */
[----:B------:R-:W-:-:S02]  /*0640*/  VIADD R27, R11, 0x2 ;  /* 0x000000020b1b7836 */ /* 0x000fc40000000000 */
[----:B------:R-:W-:-:S03]  /*0650*/  VIADD R29, R11, 0x3 ;  /* 0x000000030b1d7836 */ /* 0x000fc60000000000 */
[C---:B0-----:R-:W-:Y:S01]  /*0660*/  LOP3.LUT R16, R0.reuse, 0x1a, R27, 0x78, !PT ;  /* 0x0000001a00107812 */ /* 0x041fe200078e781b */
[----:B------:R-:W-:Y:S01]  /*0670*/  VIADD R21, R11, 0x1 ;  /* 0x000000010b157836 */ /* 0x000fe20000000000 */
[----:B------:R-:W-:Y:S01]  /*0680*/  LOP3.LUT R17, R0, 0x1b, R29, 0x78, !PT ;  /* 0x0000001b00117812 */ /* 0x000fe200078e781d */
[----:B------:R-:W-:Y:S02]  /*0690*/  IMAD.SHL.U32 R27, R27, 0x100, RZ ;  /* 0x000001001b1b7824 */ /* 0x000fe400078e00ff */
[----:B------:R-:W-:Y:S01]  /*06a0*/  IMAD.SHL.U32 R16, R16, 0x2, RZ ;  /* 0x0000000210107824 */ /* 0x000fe200078e00ff */
[C---:B------:R-:W-:Y:S01]  /*06b0*/  LOP3.LUT R22, R0.reuse, 0x19, R21, 0x78, !PT ;  /* 0x0000001900167812 */ /* 0x040fe200078e7815 */
[----:B-1----:R-:W-:Y:S01]  /*06c0*/  IMAD.SHL.U32 R18, R29, 0x100, RZ ;  /* 0x000001001d127824 */ /* 0x002fe200078e00ff */
[----:B------:R-:W-:Y:S01]  /*06d0*/  LOP3.LUT R15, R0, 0x18, R11, 0x78, !PT ;  /* 0x00000018000f7812 */ /* 0x000fe200078e780b */
[----:B------:R-:W-:Y:S01]  /*06e0*/  IMAD.SHL.U32 R17, R17, 0x2, RZ ;  /* 0x0000000211117824 */ /* 0x000fe200078e00ff */
[----:B------:R-:W-:Y:S01]  /*06f0*/  LOP3.LUT R16, R27, R16, RZ, 0xfc, !PT ;  /* 0x000000101b107212 */ /* 0x000fe200078efcff */
[----:B------:R-:W-:Y:S01]  /*0700*/  VIADD R19, R11, 0x4 ;  /* 0x000000040b137836 */ /* 0x000fe20000000000 */
[----:B------:R-:W-:Y:S01]  /*0710*/  SHF.L.U32 R22, R22, 0x1, RZ ;  /* 0x0000000116167819 */ /* 0x000fe200000006ff */
[----:B------:R-:W-:Y:S01]  /*0720*/  IMAD.SHL.U32 R21, R21, 0x100, RZ ;  /* 0x0000010015157824 */ /* 0x000fe200078e00ff */
[C---:B------:R-:W-:Y:S01]  /*0730*/  SHF.L.U32 R20, R11.reuse, 0x8, RZ ;  /* 0x000000080b147819 */ /* 0x040fe200000006ff */
[----:B------:R-:W-:Y:S01]  /*0740*/  VIADD R27, R11, 0x6 ;  /* 0x000000060b1b7836 */ /* 0x000fe20000000000 */
[----:B------:R-:W-:Y:S01]  /*0750*/  SHF.L.U32 R15, R15, 0x1, RZ ;  /* 0x000000010f0f7819 */ /* 0x000fe200000006ff */
[----:B------:R-:W-:Y:S01]  /*0760*/  VIADD R29, R11, 0x7 ;  /* 0x000000070b1d7836 */ /* 0x000fe20000000000 */
[----:B------:R-:W-:-:S02]  /*0770*/  LOP3.LUT R17, R18, R17, RZ, 0xfc, !PT ;  /* 0x0000001112117212 */ /* 0x000fc400078efcff */
[----:B------:R-:W-:Y:S02]  /*0780*/  IADD3 R25, PT, PT, R11, 0x5, RZ ;  /* 0x000000050b197810 */ /* 0x000fe40007ffe0ff */
[----:B------:R-:W-:Y:S02]  /*0790*/  LOP3.LUT R18, R0, 0x1c, R19, 0x78, !PT ;  /* 0x0000001c00127812 */ /* 0x000fe400078e7813 */
[----:B------:R-:W-:Y:S02]  /*07a0*/  LOP3.LUT R21, R21, R22, RZ, 0xfc, !PT ;  /* 0x0000001615157212 */ /* 0x000fe400078efcff */
[----:B------:R-:W-:Y:S02]  /*07b0*/  LOP3.LUT R15, R20, R15, RZ, 0xfc, !PT ;  /* 0x0000000f140f7212 */ /* 0x000fe400078efcff */
[C---:B------:R-:W-:Y:S02]  /*07c0*/  LOP3.LUT R22, R0.reuse, 0x1e, R27, 0x78, !PT ;  /* 0x0000001e00167812 */ /* 0x040fe400078e781b */
[----:B------:R-:W-:-:S02]  /*07d0*/  LOP3.LUT R20, R0, 0x1d, R25, 0x78, !PT ;  /* 0x0000001d00147812 */ /* 0x000fc400078e7819 */
[----:B------:R-:W-:Y:S01]  /*07e0*/  LOP3.LUT R24, R0, 0x1f, R29, 0x78, !PT ;  /* 0x0000001f00187812 */ /* 0x000fe200078e781d */
[----:B------:R-:W-:Y:S02]  /*07f0*/  IMAD.SHL.U32 R19, R19, 0x100, RZ ;  /* 0x0000010013137824 */ /* 0x000fe400078e00ff */
[----:B------:R-:W-:Y:S01]  /*0800*/  IMAD.SHL.U32 R18, R18, 0x2, RZ ;  /* 0x0000000212127824 */ /* 0x000fe200078e00ff */
[----:B------:R-:W-:Y:S01]  /*0810*/  SHF.L.U32 R25, R25, 0x8, RZ ;  /* 0x0000000819197819 */ /* 0x000fe200000006ff */
[----:B------:R-:W-:Y:S01]  /*0820*/  IMAD.SHL.U32 R27, R27, 0x100, RZ ;  /* 0x000001001b1b7824 */ /* 0x000fe200078e00ff */
[----:B------:R-:W-:Y:S01]  /*0830*/  SHF.L.U32 R20, R20, 0x1, RZ ;  /* 0x0000000114147819 */ /* 0x000fe200000006ff */
[----:B------:R-:W-:Y:S02]  /*0840*/  IMAD.SHL.U32 R22, R22, 0x2, RZ ;  /* 0x0000000216167824 */ /* 0x000fe400078e00ff */
[----:B------:R-:W-:Y:S02]  /*0850*/  IMAD.SHL.U32 R29, R29, 0x100, RZ ;  /* 0x000001001d1d7824 */ /* 0x000fe400078e00ff */
[----:B------:R-:W-:Y:S01]  /*0860*/  IMAD.SHL.U32 R24, R24, 0x2, RZ ;  /* 0x0000000218187824 */ /* 0x000fe200078e00ff */
[----:B------:R-:W-:-:S02]  /*0870*/  LOP3.LUT R18, R19, R18, RZ, 0xfc, !PT ;  /* 0x0000001213127212 */ /* 0x000fc400078efcff */
[----:B------:R-:W-:Y:S02]  /*0880*/  LOP3.LUT R25, R25, R20, RZ, 0xfc, !PT ;  /* 0x0000001419197212 */ /* 0x000fe400078efcff */
[----:B------:R-:W-:Y:S02]  /*0890*/  LOP3.LUT R27, R27, R22, RZ, 0xfc, !PT ;  /* 0x000000161b1b7212 */ /* 0x000fe400078efcff */
[----:B------:R-:W-:Y:S01]  /*08a0*/  LOP3.LUT R29, R29, R24, RZ, 0xfc, !PT ;  /* 0x000000181d1d7212 */ /* 0x000fe200078efcff */
[----:B------:R-:W-:-:S05]  /*08b0*/  VIADD R11, R11, 0x8 ;  /* 0x000000080b0b7836 */ /* 0x000fca0000000000 */
[----:B------:R-:W-:Y:S01]  /*08c0*/  ISETP.NE.AND P0, PT, R11, 0x80, PT ;  /* 0x000000800b00780c */ /* 0x000fe20003f05270 */
[----:B--2---:R0:W-:Y:S04]  /*08d0*/  STS.U16 [R15+UR10], R10 ;  /* 0x0000000a0f007988 */ /* 0x0041e8000800040a */
[----:B---3--:R0:W-:Y:S04]  /*08e0*/  STS.U16 [R21+UR10], R12 ;  /* 0x0000000c15007988 */ /* 0x0081e8000800040a */
[----:B----4-:R0:W-:Y:S04]  /*08f0*/  STS.U16 [R16+UR10], R13 ;  /* 0x0000000d10007988 */ /* 0x0101e8000800040a */
[----:B-----5:R0:W-:Y:S04]  /*0900*/  STS.U16 [R17+UR10], R14 ;  /* 0x0000000e11007988 */ /* 0x0201e8000800040a */
[----:B------:R0:W-:Y:S04]  /*0910*/  STS.U16 [R18+UR10], R23 ;  /* 0x0000001712007988 */ /* 0x0001e8000800040a */
[----:B------:R0:W-:Y:S04]  /*0920*/  STS.U16 [R25+UR10], R26 ;  /* 0x0000001a19007988 */ /* 0x0001e8000800040a */
[----:B------:R0:W-:Y:S04]  /*0930*/  STS.U16 [R27+UR10], R28 ;  /* 0x0000001c1b007988 */ /* 0x0001e8000800040a */
[----:B------:R0:W-:Y:S01]  /*0940*/  STS.U16 [R29+UR10], R30 ;  /* 0x0000001e1d007988 */ /* 0x0001e2000800040a */
[----:B------:R-:W-:Y:S05]  /*0950*/  @P0 BRA `(.L_x_0) ;  /* 0xfffffff800780947 */ /* 0x000fea000383ffff */
[----:B------:R-:W-:Y:S01]  /*0960*/  BAR.SYNC.DEFER_BLOCKING 0x0 ;  /* 0x0000000000007b1d */ /* 0x000fe20000010000 */
[----:B------:R-:W-:-:S05]  /*0970*/  ISETP.GT.U32.AND P0, PT, R0, 0x1f, PT ;  /* 0x0000001f0000780c */ /* 0x000fca0003f04070 */
[----:B------:R-:W-:Y:S08]  /*0980*/  BSSY B0, `(.L_x_1) ;  /* 0x0000088000007945 */ /* 0x000ff00003800000 */
[----:B------:R-:W-:Y:S05]  /*0990*/  @P0 BRA `(.L_x_2) ;  /* 0x0000000800180947 */ /* 0x000fea0003800000 */
[----:B0-----:R-:W0:Y:S01]  /*09a0*/  LDC R12, c[0x0][0x3d8] ;  /* 0x0000f600ff0c7b82 */ /* 0x001e220000000800 */
[----:B------:R-:W-:Y:S01]  /*09b0*/  IABS R15, R7 ;  /* 0x00000007000f7213 */ /* 0x000fe20000000000 */
[----:B------:R-:W1:Y:S01]  /*09c0*/  LDCU.128 UR16, c[0x0][0x380] ;  /* 0x00007000ff1077ac */ /* 0x000e620008000c00 */
[----:B0-----:R-:W-:-:S04]  /*09d0*/  IABS R11, R12 ;  /* 0x0000000c000b7213 */ /* 0x001fc80000000000 */
[----:B------:R-:W0:Y:S08]  /*09e0*/  I2F.RP R10, R11 ;  /* 0x0000000b000a7306 */ /* 0x000e300000209400 */
[----:B0-----:R-:W0:Y:S02]  /*09f0*/  MUFU.RCP R10, R10 ;  /* 0x0000000a000a7308 */ /* 0x001e240000001000 */
[----:B0-----:R-:W-:-:S06]  /*0a00*/  IADD3 R8, PT, PT, R10, 0xffffffe, RZ ;  /* 0x0ffffffe0a087810 */ /* 0x001fcc0007ffe0ff */
[----:B------:R0:W2:Y:S02]  /*0a10*/  F2I.FTZ.U32.TRUNC.NTZ R9, R8 ;  /* 0x0000000800097305 */ /* 0x0000a4000021f000 */
[----:B0-----:R-:W-:Y:S02]  /*0a20*/  IMAD.MOV.U32 R8, RZ, RZ, RZ ;  /* 0x000000ffff087224 */ /* 0x001fe400078e00ff */
[----:B--2---:R-:W-:-:S04]  /*0a30*/  IMAD.MOV R14, RZ, RZ, -R9 ;  /* 0x000000ffff0e7224 */ /* 0x004fc800078e0a09 */
[----:B------:R-:W-:-:S04]  /*0a40*/  IMAD R13, R14, R11, RZ ;  /* 0x0000000b0e0d7224 */ /* 0x000fc800078e02ff */
[----:B------:R-:W-:-:S06]  /*0a50*/  IMAD.HI.U32 R9, R9, R13, R8 ;  /* 0x0000000d09097227 */ /* 0x000fcc00078e0008 */
[----:B------:R-:W-:-:S04]  /*0a60*/  IMAD.HI.U32 R9, R9, R6, RZ ;  /* 0x0000000609097227 */ /* 0x000fc800078e00ff */
[----:B------:R-:W-:-:S04]  /*0a70*/  IMAD.MOV R13, RZ, RZ, -R9 ;  /* 0x000000ffff0d7224 */ /* 0x000fc800078e0a09 */
[----:B------:R-:W-:-:S05]  /*0a80*/  IMAD R6, R11, R13, R6 ;  /* 0x0000000d0b067224 */ /* 0x000fca00078e0206 */
[----:B------:R-:W-:-:S13]  /*0a90*/  ISETP.GT.U32.AND P2, PT, R11, R6, PT ;  /* 0x000000060b00720c */ /* 0x000fda0003f44070 */
[-C--:B------:R-:W-:Y:S01]  /*0aa0*/  @!P2 IADD3 R6, PT, PT, R6, -R11.reuse, RZ ;  /* 0x8000000b0606a210 */ /* 0x080fe20007ffe0ff */
[----:B------:R-:W-:Y:S01]  /*0ab0*/  @!P2 VIADD R9, R9, 0x1 ;  /* 0x000000010909a836 */ /* 0x000fe20000000000 */
[----:B------:R-:W-:Y:S02]  /*0ac0*/  ISETP.NE.AND P2, PT, R12, RZ, PT ;  /* 0x000000ff0c00720c */ /* 0x000fe40003f45270 */
[----:B------:R-:W-:Y:S02]  /*0ad0*/  ISETP.GE.U32.AND P0, PT, R6, R11, PT ;  /* 0x0000000b0600720c */ /* 0x000fe40003f06070 */
[----:B------:R-:W-:-:S04]  /*0ae0*/  LOP3.LUT R6, R4, R12, RZ, 0x3c, !PT ;  /* 0x0000000c04067212 */ /* 0x000fc800078e3cff */
[----:B------:R-:W-:-:S07]  /*0af0*/  ISETP.GE.AND P1, PT, R6, RZ, PT ;  /* 0x000000ff0600720c */ /* 0x000fce0003f26270 */
[----:B------:R-:W-:-:S04]  /*0b00*/  @P0 VIADD R9, R9, 0x1 ;  /* 0x0000000109090836 */ /* 0x000fc80000000000 */
[----:B------:R-:W-:-:S05]  /*0b10*/  IMAD.MOV.U32 R14, RZ, RZ, R9 ;  /* 0x000000ffff0e7224 */ /* 0x000fca00078e0009 */
[----:B------:R-:W-:Y:S02]  /*0b20*/  @!P1 IADD3 R14, PT, PT, -R14, RZ, RZ ;  /* 0x000000ff0e0e9210 */ /* 0x000fe40007ffe1ff */
[----:B------:R-:W-:-:S04]  /*0b30*/  @!P2 LOP3.LUT R14, RZ, R12, RZ, 0x33, !PT ;  /* 0x0000000cff0ea212 */ /* 0x000fc800078e33ff */
[-C--:B------:R-:W-:Y:S02]  /*0b40*/  IABS R11, R14.reuse ;  /* 0x0000000e000b7213 */ /* 0x080fe40000000000 */
[----:B------:R-:W-:Y:S02]  /*0b50*/  IABS R16, R14 ;  /* 0x0000000e00107213 */ /* 0x000fe40000000000 */
[----:B------:R-:W0:Y:S08]  /*0b60*/  I2F.RP R6, R11 ;  /* 0x0000000b00067306 */ /* 0x000e300000209400 */
[----:B0-----:R-:W0:Y:S02]  /*0b70*/  MUFU.RCP R6, R6 ;  /* 0x0000000600067308 */ /* 0x001e240000001000 */
[----:B0-----:R-:W-:-:S02]  /*0b80*/  VIADD R8, R6, 0xffffffe ;  /* 0x0ffffffe06087836 */ /* 0x001fc40000000000 */
[----:B------:R-:W-:-:S04]  /*0b90*/  IMAD.MOV R6, RZ, RZ, -R16 ;  /* 0x000000ffff067224 */ /* 0x000fc800078e0a10 */
[----:B------:R0:W2:Y:S02]  /*0ba0*/  F2I.FTZ.U32.TRUNC.NTZ R9, R8 ;  /* 0x0000000800097305 */ /* 0x0000a4000021f000 */
[----:B0-----:R-:W-:Y:S02]  /*0bb0*/  HFMA2 R8, -RZ, RZ, 0, 0 ;  /* 0x00000000ff087431 */ /* 0x001fe400000001ff */
[----:B--2---:R-:W-:-:S04]  /*0bc0*/  IMAD.MOV R10, RZ, RZ, -R9 ;  /* 0x000000ffff0a7224 */ /* 0x004fc800078e0a09 */
[----:B------:R-:W-:Y:S02]  /*0bd0*/  IMAD R13, R10, R11, RZ ;  /* 0x0000000b0a0d7224 */ /* 0x000fe400078e02ff */
[----:B------:R-:W-:Y:S02]  /*0be0*/  IMAD.MOV.U32 R10, RZ, RZ, R15 ;  /* 0x000000ffff0a7224 */ /* 0x000fe400078e000f */
[----:B------:R-:W-:-:S06]  /*0bf0*/  IMAD.HI.U32 R9, R9, R13, R8 ;  /* 0x0000000d09097227 */ /* 0x000fcc00078e0008 */
[----:B------:R-:W-:-:S04]  /*0c00*/  IMAD.HI.U32 R9, R9, R10, RZ ;  /* 0x0000000a09097227 */ /* 0x000fc800078e00ff */
[----:B------:R-:W-:-:S05]  /*0c10*/  IMAD R6, R9, R6, R10 ;  /* 0x0000000609067224 */ /* 0x000fca00078e020a */
[----:B------:R-:W-:-:S13]  /*0c20*/  ISETP.GT.U32.AND P2, PT, R11, R6, PT ;  /* 0x000000060b00720c */ /* 0x000fda0003f44070 */
[----:B------:R-:W-:Y:S02]  /*0c30*/  @!P2 IMAD.IADD R6, R6, 0x1, -R11 ;  /* 0x000000010606a824 */ /* 0x000fe400078e0a0b */
[----:B------:R-:W-:Y:S01]  /*0c40*/  @!P2 VIADD R9, R9, 0x1 ;  /* 0x000000010909a836 */ /* 0x000fe20000000000 */
[----:B------:R-:W-:Y:S02]  /*0c50*/  ISETP.NE.AND P2, PT, R14, RZ, PT ;  /* 0x000000ff0e00720c */ /* 0x000fe40003f45270 */
[----:B------:R-:W-:Y:S02]  /*0c60*/  ISETP.GE.U32.AND P0, PT, R6, R11, PT ;  /* 0x0000000b0600720c */ /* 0x000fe40003f06070 */
[----:B------:R-:W-:-:S04]  /*0c70*/  LOP3.LUT R6, R7, R14, RZ, 0x3c, !PT ;  /* 0x0000000e07067212 */ /* 0x000fc800078e3cff */
[----:B------:R-:W-:-:S07]  /*0c80*/  ISETP.GE.AND P1, PT, R6, RZ, PT ;  /* 0x000000ff0600720c */ /* 0x000fce0003f26270 */
[----:B------:R-:W-:-:S06]  /*0c90*/  @P0 IADD3 R9, PT, PT, R9, 0x1, RZ ;  /* 0x0000000109090810 */ /* 0x000fcc0007ffe0ff */
[----:B------:R-:W-:Y:S01]  /*0ca0*/  @!P1 IMAD.MOV R9, RZ, RZ, -R9 ;  /* 0x000000ffff099224 */ /* 0x000fe200078e0a09 */
[----:B------:R-:W-:-:S05]  /*0cb0*/  @!P2 LOP3.LUT R9, RZ, R14, RZ, 0x33, !PT ;  /* 0x0000000eff09a212 */ /* 0x000fca00078e33ff */
[----:B------:R-:W-:-:S04]  /*0cc0*/  IMAD R9, R5, R12, R9 ;  /* 0x0000000c05097224 */ /* 0x000fc800078e0209 */
[----:B------:R-:W-:-:S05]  /*0cd0*/  IMAD R9, R9, UR8, RZ ;  /* 0x0000000809097c24 */ /* 0x000fca000f8e02ff */
[----:B------:R-:W-:-:S04]  /*0ce0*/  LEA R6, P0, R0, R9, 0x2 ;  /* 0x0000000900067211 */ /* 0x000fc800078010ff */
[----:B------:R-:W-:Y:S01]  /*0cf0*/  LEA.HI.X.SX32 R9, R9, RZ, 0x1, P0 ;  /* 0x000000ff09097211 */ /* 0x000fe200000f0eff */
[----:B------:R-:W-:-:S03]  /*0d00*/  IMAD.SHL.U32 R10, R6, 0x2, RZ ;  /* 0x00000002060a7824 */ /* 0x000fc600078e00ff */
[----:B------:R-:W-:Y:S02]  /*0d10*/  SHF.L.U64.HI R6, R6, 0x1, R9 ;  /* 0x0000000106067819 */ /* 0x000fe40000010209 */
[C---:B-1----:R-:W-:Y:S02]  /*0d20*/  IADD3 R8, P0, PT, R10.reuse, UR18, RZ ;  /* 0x000000120a087c10 */ /* 0x042fe4000ff1e0ff */
[----:B------:R-:W-:Y:S02]  /*0d30*/  IADD3 R10, P1, PT, R10, UR16, RZ ;  /* 0x000000100a0a7c10 */ /* 0x000fe4000ff3e0ff */
[C---:B------:R-:W-:Y:S02]  /*0d40*/  IADD3.X R9, PT, PT, R6.reuse, UR19, RZ, P0, !PT ;  /* 0x0000001306097c10 */ /* 0x040fe400087fe4ff */
[----:B------:R-:W-:-:S03]  /*0d50*/  IADD3.X R11, PT, PT, R6, UR17, RZ, P1, !PT ;  /* 0x00000011060b7c10 */ /* 0x000fc60008ffe4ff */
[----:B------:R-:W2:Y:S04]  /*0d60*/  LDG.E.CONSTANT R6, desc[UR12][R8.64] ;  /* 0x0000000c08067981 */ /* 0x000ea8000c1e9900 */
[----:B------:R-:W3:Y:S04]  /*0d70*/  LDG.E.CONSTANT R15, desc[UR12][R10.64] ;  /* 0x0000000c0a0f7981 */ /* 0x000ee8000c1e9900 */
[----:B------:R-:W4:Y:S04]  /*0d80*/  LDG.E.CONSTANT R16, desc[UR12][R10.64+0x4] ;  /* 0x0000040c0a107981 */ /* 0x000f28000c1e9900 */
[----:B------:R4:W5:Y:S01]  /*0d90*/  LDG.E.CONSTANT R12, desc[UR12][R8.64+0x4] ;  /* 0x0000040c080c7981 */ /* 0x000962000c1e9900 */
[----:B------:R-:W-:Y:S01]  /*0da0*/  UMOV UR5, 0xffffffff ;  /* 0xffffffff00057882 */ /* 0x000fe20000000000 */
[----:B--2---:R-:W-:-:S02]  /*0db0*/  PRMT R13, R6, 0x7632, R13 ;  /* 0x00007632060d7816 */ /* 0x004fc4000000000d */
[----:B---3--:R-:W-:Y:S02]  /*0dc0*/  PRMT R17, R15, 0x7632, R17 ;  /* 0x000076320f117816 */ /* 0x008fe40000000011 */
[----:B------:R-:W-:-:S03]  /*0dd0*/  SHF.L.U32 R13, R13, 0x10, RZ ;  /* 0x000000100d0d7819 */ /* 0x000fc600000006ff */
[----:B------:R-:W-:Y:S02]  /*0de0*/  IMAD.U32 R17, R17, 0x10000, RZ ;  /* 0x0001000011117824 */ /* 0x000fe400078e00ff */
[----:B------:R-:W-:Y:S02]  /*0df0*/  IMAD.U32 R14, R6, 0x10000, RZ ;  /* 0x00010000060e7824 */ /* 0x000fe400078e00ff */
[----:B------:R-:W-:Y:S01]  /*0e00*/  FMUL R19, R13, R13 ;  /* 0x0000000d0d137220 */ /* 0x000fe20000400000 */
[----:B------:R-:W-:Y:S02]  /*0e10*/  IMAD.U32 R15, R15, 0x10000, RZ ;  /* 0x000100000f0f7824 */ /* 0x000fe400078e00ff */
[----:B------:R-:W-:Y:S01]  /*0e20*/  FMUL R18, R17, R17 ;  /* 0x0000001111127220 */ /* 0x000fe20000400000 */
[----:B----4-:R-:W-:Y:S01]  /*0e30*/  PRMT R8, R16, 0x7632, R8 ;  /* 0x0000763210087816 */ /* 0x010fe20000000008 */
[----:B------:R-:W-:Y:S01]  /*0e40*/  FFMA R19, R14, R14, R19 ;  /* 0x0000000e0e137223 */ /* 0x000fe20000000013 */
[C---:B-----5:R-:W-:Y:S01]  /*0e50*/  PRMT R6, R12.reuse, 0x7632, R6 ;  /* 0x000076320c067816 */ /* 0x060fe20000000006 */
[----:B------:R-:W-:Y:S01]  /*0e60*/  IMAD.U32 R12, R12, 0x10000, RZ ;  /* 0x000100000c0c7824 */ /* 0x000fe200078e00ff */
[----:B------:R-:W-:Y:S01]  /*0e70*/  SHF.L.U32 R16, R16, 0x10, RZ ;  /* 0x0000001010107819 */ /* 0x000fe200000006ff */
[----:B------:R-:W-:Y:S01]  /*0e80*/  FFMA R9, R15, R15, R18 ;  /* 0x0000000f0f097223 */ /* 0x000fe20000000012 */
[----:B------:R-:W-:-:S02]  /*0e90*/  IMAD.U32 R18, R8, 0x10000, RZ ;  /* 0x0001000008127824 */ /* 0x000fc400078e00ff */
[----:B------:R-:W-:Y:S01]  /*0ea0*/  FFMA R19, R12, R12, R19 ;  /* 0x0000000c0c137223 */ /* 0x000fe20000000013 */
[----:B------:R-:W-:Y:S02]  /*0eb0*/  IMAD.U32 R6, R6, 0x10000, RZ ;  /* 0x0001000006067824 */ /* 0x000fe400078e00ff */
[----:B------:R-:W-:Y:S02]  /*0ec0*/  FFMA R9, R16, R16, R9 ;  /* 0x0000001010097223 */ /* 0x000fe40000000009 */
[----:B------:R-:W-:Y:S02]  /*0ed0*/  FFMA R19, R6, R6, R19 ;  /* 0x0000000606137223 */ /* 0x000fe40000000013 */
[----:B------:R-:W-:Y:S01]  /*0ee0*/  FFMA R9, R18, R18, R9 ;  /* 0x0000001212097223 */ /* 0x000fe20000000009 */
[----:B------:R-:W-:Y:S06]  /*0ef0*/  BRA.DIV UR5, `(.L_x_3) ;  /* 0x0000002205507947 */ /* 0x000fec000b800000 */
[----:B------:R-:W0:Y:S04]  /*0f00*/  SHFL.BFLY PT, R8, R19, 0x10, 0x1f ;  /* 0x0e001f0013087f89 */ /* 0x000e2800000e0000 */
[----:B------:R-:W1:Y:S01]  /*0f10*/  SHFL.BFLY PT, R10, R9, 0x10, 0x1f ;  /* 0x0e001f00090a7f89 */ /* 0x000e6200000e0000 */
[----:B0-----:R-:W-:Y:S01]  /*0f20*/  FADD R8, R19, R8 ;  /* 0x0000000813087221 */ /* 0x001fe20000000000 */
[----:B-1----:R-:W-:-:S04]  /*0f30*/  FADD R10, R9, R10 ;  /* 0x0000000a090a7221 */ /* 0x002fc80000000000 */
        /* <DEDUP_REMOVED lines=13> */
[----:B------:R1:W2:Y:S02]  /*1010*/  SHFL.BFLY PT, R10, R9, 0x1, 0x1f ;  /* 0x0c201f00090a7f89 */ /* 0x0002a400000e0000 */
[----:B01----:R-:W-:-:S07]  /*1020*/  FADD R8, R19, R8 ;  /* 0x0000000813087221 */ /* 0x003fce0000000000 */
.L_x_16:
[----:B--2---:R-:W-:Y:S01]  /*1030*/  FADD R10, R9, R10 ;  /* 0x0000000a090a7221 */ /* 0x004fe20000000000 */
[----:B------:R-:W-:Y:S01]  /*1040*/  FADD R11, R8, 9.9999999747524270788e-07 ;  /* 0x358637bd080b7421 */ /* 0x000fe20000000000 */
[----:B------:R-:W0:Y:S02]  /*1050*/  LDCU UR11, c[0x0][0x3c8] ;  /* 0x00007900ff0b77ac */ /* 0x000e240008000800 */
[----:B------:R-:W-:Y:S02]  /*1060*/  FADD R20, R10, 9.9999999747524270788e-07 ;  /* 0x358637bd0a147421 */ /* 0x000fe40000000000 */
[----:B------:R-:W-:Y:S01]  /*1070*/  FSETP.GEU.AND P0, PT, |R11|, 1.175494350822287508e-38, PT ;  /* 0x008000000b00780b */ /* 0x000fe20003f0e200 */
[----:B------:R-:W-:Y:S02]  /*1080*/  UIADD3 UR5, UPT, UPT, UR4, 0x8000, URZ ;  /* 0x0000800004057890 */ /* 0x000fe4000fffe0ff */
[----:B------:R-:W-:Y:S01]  /*1090*/  FSETP.GEU.AND P1, PT, |R20|, 1.175494350822287508e-38, PT ;  /* 0x008000001400780b */ /* 0x000fe20003f2e200 */
[----:B------:R-:W-:-:S02]  /*10a0*/  UIADD3 UR6, UPT, UPT, UR4, 0x8200, URZ ;  /* 0x0000820004067890 */ /* 0x000fc4000fffe0ff */
[----:B------:R-:W-:Y:S02]  /*10b0*/  ULEA UR5, UR7, UR5, 0x18 ;  /* 0x0000000507057291 */ /* 0x000fe4000f8ec0ff */
[----:B------:R-:W-:-:S05]  /*10c0*/  ULEA UR6, UR7, UR6, 0x18 ;  /* 0x0000000607067291 */ /* 0x000fca000f8ec0ff */
[----:B------:R-:W-:-:S03]  /*10d0*/  @!P0 FMUL R11, R11, 16777216 ;  /* 0x4b8000000b0b8820 */ /* 0x000fc60000400000 */
[----:B------:R-:W-:Y:S01]  /*10e0*/  @!P1 FMUL R20, R20, 16777216 ;  /* 0x4b80000014149820 */ /* 0x000fe20000400000 */
[----:B------:R-:W1:Y:S08]  /*10f0*/  MUFU.RSQ R19, R11 ;  /* 0x0000000b00137308 */ /* 0x000e700000001400 */
[----:B------:R-:W2:Y:S01]  /*1100*/  MUFU.RSQ R10, R20 ;  /* 0x00000014000a7308 */ /* 0x000ea20000001400 */
[----:B-1----:R-:W-:-:S04]  /*1110*/  @!P0 FMUL R19, R19, 4096 ;  /* 0x4580000013138820 */ /* 0x002fc80000400000 */
[-C--:B------:R-:W-:Y:S01]  /*1120*/  FMUL R9, R13, R19.reuse ;  /* 0x000000130d097220 */ /* 0x080fe20000400000 */
[-C--:B------:R-:W-:Y:S01]  /*1130*/  FMUL R11, R6, R19.reuse ;  /* 0x00000013060b7220 */ /* 0x080fe20000400000 */
[----:B------:R-:W-:Y:S01]  /*1140*/  FMUL R8, R14, R19 ;  /* 0x000000130e087220 */ /* 0x000fe20000400000 */
[----:B------:R-:W-:Y:S01]  /*1150*/  LEA R6, R0, UR5, 0x4 ;  /* 0x0000000500067c11 */ /* 0x000fe2000f8e20ff */
[----:B--2---:R-:W-:-:S04]  /*1160*/  @!P1 FMUL R10, R10, 4096 ;  /* 0x458000000a0a9820 */ /* 0x004fc80000400000 */
[----:B0-----:R-:W-:Y:S01]  /*1170*/  FMUL R13, R10, UR11 ;  /* 0x0000000b0a0d7c20 */ /* 0x001fe20008400000 */
[----:B------:R-:W-:Y:S01]  /*1180*/  FMUL R10, R12, R19 ;  /* 0x000000130c0a7220 */ /* 0x000fe20000400000 */
[----:B------:R-:W-:Y:S02]  /*1190*/  LEA R12, R0, UR6, 0x4 ;  /* 0x00000006000c7c11 */ /* 0x000fe4000f8e20ff */
[-C--:B------:R-:W-:Y:S01]  /*11a0*/  FMUL R20, R15, R13.reuse ;  /* 0x0000000d0f147220 */ /* 0x080fe20000400000 */
[-C--:B------:R-:W-:Y:S01]  /*11b0*/  FMUL R21, R17, R13.reuse ;  /* 0x0000000d11157220 */ /* 0x080fe20000400000 */
[-C--:B------:R-:W-:Y:S01]  /*11c0*/  FMUL R22, R16, R13.reuse ;  /* 0x0000000d10167220 */ /* 0x080fe20000400000 */
[----:B------:R-:W-:Y:S01]  /*11d0*/  FMUL R23, R18, R13 ;  /* 0x0000000d12177220 */ /* 0x000fe20000400000 */
[----:B------:R1:W-:Y:S04]  /*11e0*/  STS.128 [R6], R8 ;  /* 0x0000000806007388 */ /* 0x0003e80000000c00 */
[----:B------:R1:W-:Y:S02]  /*11f0*/  STS.128 [R12], R20 ;  /* 0x000000140c007388 */ /* 0x0003e40000000c00 */
.L_x_2:
[----:B------:R-:W-:Y:S05]  /*1200*/  BSYNC B0 ;  /* 0x0000000000007941 */ /* 0x000fea0003800000 */
.L_x_1:
[----:B-1----:R-:W1:Y:S01]  /*1210*/  LDC.64 R8, c[0x0][0x398] ;  /* 0x0000e600ff087b82 */ /* 0x002e620000000a00 */
[----:B------:R-:W-:-:S05]  /*1220*/  IMAD R4, R5, R4, RZ ;  /* 0x0000000405047224 */ /* 0x000fca00078e02ff */
[----:B------:R-:W-:Y:S02]  /*1230*/  IADD3 R5, P0, PT, R7, R4, RZ ;  /* 0x0000000407057210 */ /* 0x000fe40007f1e0ff */
[----:B0-----:R-:W0:Y:S02]  /*1240*/  LDC.64 R12, c[0x0][0x3a0] ;  /* 0x0000e800ff0c7b82 */ /* 0x001e240000000a00 */
[----:B------:R-:W-:-:S06]  /*1250*/  LEA.HI.X.SX32 R10, R4, RZ, 0x1, P0 ;  /* 0x000000ff040a7211 */ /* 0x000fcc00000f0eff */
[----:B------:R-:W2:Y:S01]  /*1260*/  LDC.64 R14, c[0x0][0x390] ;  /* 0x0000e400ff0e7b82 */ /* 0x000ea20000000a00 */
[----:B-1----:R-:W-:-:S04]  /*1270*/  LEA R8, P0, R5, R8, 0x2 ;  /* 0x0000000805087211 */ /* 0x002fc800078010ff */
[----:B------:R-:W-:-:S05]  /*1280*/  LEA.HI.X R9, R5, R9, R10, 0x2, P0 ;  /* 0x0000000905097211 */ /* 0x000fca00000f140a */
[----:B------:R-:W3:Y:S01]  /*1290*/  LDG.E.CONSTANT R8, desc[UR12][R8.64] ;  /* 0x0000000c08087981 */ /* 0x000ee2000c1e9900 */
[----:B------:R-:W-:Y:S01]  /*12a0*/  IMAD.IADD R41, R7, 0x1, R4 ;  /* 0x0000000107297824 */ /* 0x000fe200078e0204 */
[----:B0-----:R-:W-:-:S03]  /*12b0*/  LEA R6, P1, R5, R12, 0x1 ;  /* 0x0000000c05067211 */ /* 0x001fc600078208ff */
[----:B------:R-:W-:Y:S01]  /*12c0*/  IMAD R41, R41, UR9, RZ ;  /* 0x0000000929297c24 */ /* 0x000fe2000f8e02ff */
[----:B------:R-:W-:-:S04]  /*12d0*/  LEA.HI.X R7, R5, R13, R10, 0x1, P1 ;  /* 0x0000000d05077211 */ /* 0x000fc800008f0c0a */
[C---:B------:R-:W-:Y:S01]  /*12e0*/  IADD3 R11, P0, PT, R41.reuse, R0, RZ ;  /* 0x00000000290b7210 */ /* 0x040fe20007f1e0ff */
[----:B------:R-:W4:Y:S03]  /*12f0*/  LDG.E.U16.CONSTANT R6, desc[UR12][R6.64] ;  /* 0x0000000c06067981 */ /* 0x000f26000c1e9500 */
[----:B------:R-:W-:Y:S02]  /*1300*/  LEA.HI.X.SX32 R12, R41, RZ, 0x1, P0 ;  /* 0x000000ff290c7211 */ /* 0x000fe400000f0eff */
[----:B--2---:R-:W-:-:S04]  /*1310*/  LEA R4, P0, R11, R14, 0x1 ;  /* 0x0000000e0b047211 */ /* 0x004fc800078008ff */
[----:B------:R-:W-:-:S06]  /*1320*/  LEA.HI.X R5, R11, R15, R12, 0x1, P0 ;  /* 0x0000000f0b057211 */ /* 0x000fcc00000f0c0c */
[----:B------:R-:W2:Y:S01]  /*1330*/  LDG.E.U16.CONSTANT R5, desc[UR12][R4.64] ;  /* 0x0000000c04057981 */ /* 0x000ea2000c1e9500 */
[----:B------:R-:W-:Y:S05]  /*1340*/  WARPSYNC.ALL ;  /* 0x0000000000007948 */ /* 0x000fea0003800000 */
[----:B------:R-:W-:Y:S01]  /*1350*/  HFMA2 R17, -RZ, RZ, 0, 0 ;  /* 0x00000000ff117431 */ /* 0x000fe200000001ff */
[----:B------:R-:W-:-:S04]  /*1360*/  UIADD3 UR5, UPT, UPT, UR4, 0x8000, URZ ;  /* 0x0000800004057890 */ /* 0x000fc8000fffe0ff */
[----:B------:R-:W-:Y:S01]  /*1370*/  ULEA UR5, UR7, UR5, 0x18 ;  /* 0x0000000507057291 */ /* 0x000fe2000f8ec0ff */
[----:B------:R-:W-:Y:S01]  /*1380*/  BAR.SYNC.DEFER_BLOCKING 0x0 ;  /* 0x0000000000007b1d */ /* 0x000fe20000010000 */
[----:B---3--:R-:W-:-:S05]  /*1390*/  FMUL R8, R8, 1.4426950216293334961 ;  /* 0x3fb8aa3b08087820 */ /* 0x008fca0000400000 */
[----:B------:R-:W-:-:S13]  /*13a0*/  FSETP.GEU.AND P0, PT, R8, -126, PT ;  /* 0xc2fc00000800780b */ /* 0x000fda0003f0e000 */
[----:B------:R-:W-:-:S04]  /*13b0*/  @!P0 FMUL R8, R8, 0.5 ;  /* 0x3f00000008088820 */ /* 0x000fc80000400000 */
[----:B------:R-:W0:Y:S01]  /*13c0*/  MUFU.EX2 R42, R8 ;  /* 0x00000008002a7308 */ /* 0x000e220000000800 */
[----:B----4-:R-:W-:Y:S02]  /*13d0*/  IMAD.U32 R44, R6, 0x10000, RZ ;  /* 0x00010000062c7824 */ /* 0x010fe400078e00ff */
[----:B--2---:R-:W-:Y:S02]  /*13e0*/  IMAD.U32 R5, R5, 0x10000, RZ ;  /* 0x0001000005057824 */ /* 0x004fe400078e00ff */
[----:B0-----:R-:W-:-:S07]  /*13f0*/  @!P0 FMUL R42, R42, R42 ;  /* 0x0000002a2a2a8220 */ /* 0x001fce0000400000 */
.L_x_4:
[C---:B------:R-:W-:Y:S01]  /*1400*/  VIADD R9, R17.reuse, 0x1 ;  /* 0x0000000111097836 */ /* 0x040fe20000000000 */
[C---:B------:R-:W-:Y:S01]  /*1410*/  LOP3.LUT R4, R0.reuse, 0x10, R17, 0x78, !PT ;  /* 0x0000001000047812 */ /* 0x040fe200078e7811 */
[C---:B------:R-:W-:Y:S01]  /*1420*/  VIADD R11, R17.reuse, 0x4 ;  /* 0x00000004110b7836 */ /* 0x040fe20000000000 */
[C---:B------:R-:W-:Y:S01]  /*1430*/  SHF.L.U32 R7, R17.reuse, 0x8, RZ ;  /* 0x0000000811077819 */ /* 0x040fe200000006ff */
[----:B------:R-:W-:Y:S01]  /*1440*/  VIADD R19, R17, 0x5 ;  /* 0x0000000511137836 */ /* 0x000fe20000000000 */
[----:B------:R-:W-:Y:S01]  /*1450*/  LOP3.LUT R6, R0, 0x11, R9, 0x78, !PT ;  /* 0x0000001100067812 */ /* 0x000fe200078e7809 */
[----:B------:R-:W-:Y:S01]  /*1460*/  IMAD.SHL.U32 R9, R9, 0x100, RZ ;  /* 0x0000010009097824 */ /* 0x000fe200078e00ff */
[C---:B------:R-:W-:Y:S01]  /*1470*/  LEA R16, R17.reuse, UR5, 0x2 ;  /* 0x0000000511107c11 */ /* 0x040fe2000f8e10ff */
[----:B------:R-:W-:Y:S01]  /*1480*/  IMAD.SHL.U32 R4, R4, 0x2, RZ ;  /* 0x0000000204047824 */ /* 0x000fe200078e00ff */
[----:B------:R-:W-:Y:S01]  /*1490*/  LOP3.LUT R13, R0, 0x14, R11, 0x78, !PT ;  /* 0x00000014000d7812 */ /* 0x000fe200078e780b */
[----:B------:R-:W-:Y:S01]  /*14a0*/  IMAD.SHL.U32 R6, R6, 0x2, RZ ;  /* 0x0000000206067824 */ /* 0x000fe200078e00ff */
[----:B------:R-:W-:Y:S01]  /*14b0*/  IADD3 R25, PT, PT, R17, 0x8, RZ ;  /* 0x0000000811197810 */ /* 0x000fe20007ffe0ff */
[----:B------:R-:W-:Y:S01]  /*14c0*/  IMAD.SHL.U32 R15, R11, 0x100, RZ ;  /* 0x000001000b0f7824 */ /* 0x000fe200078e00ff */
[----:B------:R-:W-:Y:S01]  /*14d0*/  LOP3.LUT R4, R7, R4, RZ, 0xfc, !PT ;  /* 0x0000000407047212 */ /* 0x000fe200078efcff */
[----:B------:R-:W-:Y:S01]  /*14e0*/  VIADD R21, R17, 0x6 ;  /* 0x0000000611157836 */ /* 0x000fe20000000000 */
[----:B------:R-:W-:Y:S01]  /*14f0*/  LOP3.LUT R6, R9, R6, RZ, 0xfc, !PT ;  /* 0x0000000609067212 */ /* 0x000fe200078efcff */
[C---:B------:R-:W-:Y:S01]  /*1500*/  VIADD R9, R17.reuse, 0x3 ;  /* 0x0000000311097836 */ /* 0x040fe20000000000 */
[C---:B------:R-:W-:Y:S01]  /*1510*/  IADD3 R7, PT, PT, R17.reuse, 0x2, RZ ;  /* 0x0000000211077810 */ /* 0x040fe20007ffe0ff */
[----:B------:R-:W-:Y:S01]  /*1520*/  VIADD R23, R17, 0x7 ;  /* 0x0000000711177836 */ /* 0x000fe20000000000 */
[----:B------:R-:W0:Y:S01]  /*1530*/  LDS.U16 R4, [R4+UR10] ;  /* 0x0000000a04047984 */ /* 0x000e220008000400 */
[----:B------:R-:W-:Y:S01]  /*1540*/  SHF.L.U32 R14, R13, 0x1, RZ ;  /* 0x000000010d0e7819 */ /* 0x000fe200000006ff */
[----:B------:R-:W-:Y:S01]  /*1550*/  VIADD R27, R17, 0x9 ;  /* 0x00000009111b7836 */ /* 0x000fe20000000000 */
[C---:B------:R-:W-:Y:S01]  /*1560*/  LOP3.LUT R10, R0.reuse, 0x13, R9, 0x78, !PT ;  /* 0x00000013000a7812 */ /* 0x040fe200078e7809 */
[----:B------:R-:W-:Y:S01]  /*1570*/  IMAD.SHL.U32 R9, R9, 0x100, RZ ;  /* 0x0000010009097824 */ /* 0x000fe200078e00ff */
[----:B------:R-:W-:Y:S01]  /*1580*/  LOP3.LUT R8, R0, 0x12, R7, 0x78, !PT ;  /* 0x0000001200087812 */ /* 0x000fe200078e7807 */
[----:B------:R-:W-:Y:S01]  /*1590*/  IMAD.SHL.U32 R7, R7, 0x100, RZ ;  /* 0x0000010007077824 */ /* 0x000fe200078e00ff */
[----:B------:R-:W-:Y:S01]  /*15a0*/  LOP3.LUT R15, R15, R14, RZ, 0xfc, !PT ;  /* 0x0000000e0f0f7212 */ /* 0x000fe200078efcff */
[----:B------:R-:W-:Y:S01]  /*15b0*/  IMAD.SHL.U32 R10, R10, 0x2, RZ ;  /* 0x000000020a0a7824 */ /* 0x000fe200078e00ff */
[----:B------:R-:W-:Y:S01]  /*15c0*/  SHF.L.U32 R8, R8, 0x1, RZ ;  /* 0x0000000108087819 */ /* 0x000fe200000006ff */
[----:B------:R1:W2:Y:S01]  /*15d0*/  LDS.U16 R13, [R6+UR10] ;  /* 0x0000000a060d7984 */ /* 0x0002a20008000400 */
[----:B------:R-:W-:Y:S01]  /*15e0*/  LOP3.LUT R14, R0, 0x15, R19, 0x78, !PT ;  /* 0x00000015000e7812 */ /* 0x000fe200078e7813 */
[----:B------:R-:W-:Y:S01]  /*15f0*/  IMAD.SHL.U32 R19, R19, 0x100, RZ ;  /* 0x0000010013137824 */ /* 0x000fe200078e00ff */
[----:B------:R-:W-:Y:S01]  /*1600*/  LOP3.LUT R7, R7, R8, RZ, 0xfc, !PT ;  /* 0x0000000807077212 */ /* 0x000fe200078efcff */
[----:B------:R-:W-:Y:S01]  /*1610*/  VIADD R29, R17, 0xa ;  /* 0x0000000a111d7836 */ /* 0x000fe20000000000 */
[----:B------:R-:W-:Y:S01]  /*1620*/  LOP3.LUT R12, R9, R10, RZ, 0xfc, !PT ;  /* 0x0000000a090c7212 */ /* 0x000fe200078efcff */
[----:B------:R-:W-:Y:S01]  /*1630*/  IMAD.SHL.U32 R18, R14, 0x2, RZ ;  /* 0x000000020e127824 */ /* 0x000fe200078e00ff */
[----:B------:R-:W3:Y:S01]  /*1640*/  LDS.128 R8, [R16] ;  /* 0x0000000010087984 */ /* 0x000ee20000000c00 */
[----:B------:R-:W-:-:S02]  /*1650*/  LOP3.LUT R20, R0, 0x16, R21, 0x78, !PT ;  /* 0x0000001600147812 */ /* 0x000fc400078e7815 */
[----:B------:R-:W-:Y:S01]  /*1660*/  SHF.L.U32 R22, R21, 0x8, RZ ;  /* 0x0000000815167819 */ /* 0x000fe200000006ff */
[----:B------:R0:W4:Y:S01]  /*1670*/  LDS.U16 R14, [R7+UR10] ;  /* 0x0000000a070e7984 */ /* 0x0001220008000400 */
[----:B-1----:R-:W-:Y:S01]  /*1680*/  LOP3.LUT R6, R0, 0x17, R23, 0x78, !PT ;  /* 0x0000001700067812 */ /* 0x002fe200078e7817 */
[----:B------:R-:W-:Y:S01]  /*1690*/  IMAD.SHL.U32 R21, R20, 0x2, RZ ;  /* 0x0000000214157824 */ /* 0x000fe200078e00ff */
[----:B------:R-:W-:Y:S01]  /*16a0*/  LOP3.LUT R20, R19, R18, RZ, 0xfc, !PT ;  /* 0x0000001213147212 */ /* 0x000fe200078efcff */
[----:B------:R-:W-:Y:S01]  /*16b0*/  IMAD.SHL.U32 R23, R23, 0x100, RZ ;  /* 0x0000010017177824 */ /* 0x000fe200078e00ff */
[----:B------:R-:W-:Y:S01]  /*16c0*/  LOP3.LUT R18, R0, 0x18, R25, 0x78, !PT ;  /* 0x0000001800127812 */ /* 0x000fe200078e7819 */
[----:B------:R-:W-:Y:S01]  /*16d0*/  IMAD.SHL.U32 R6, R6, 0x2, RZ ;  /* 0x0000000206067824 */ /* 0x000fe200078e00ff */
[----:B------:R-:W-:Y:S02]  /*16e0*/  LOP3.LUT R19, R22, R21, RZ, 0xfc, !PT ;  /* 0x0000001516137212 */ /* 0x000fe400078efcff */
[----:B------:R3:W1:Y:S01]  /*16f0*/  LDS.U16 R22, [R12+UR10] ;  /* 0x0000000a0c167984 */ /* 0x0006620008000400 */
[----:B------:R-:W-:Y:S01]  /*1700*/  IMAD.SHL.U32 R18, R18, 0x2, RZ ;  /* 0x0000000212127824 */ /* 0x000fe200078e00ff */
[----:B------:R-:W-:-:S02]  /*1710*/  SHF.L.U32 R25, R25, 0x8, RZ ;  /* 0x0000000819197819 */ /* 0x000fc400000006ff */
[----:B------:R-:W-:Y:S01]  /*1720*/  LOP3.LUT R23, R23, R6, RZ, 0xfc, !PT ;  /* 0x0000000617177212 */ /* 0x000fe200078efcff */
[----:B------:R-:W-:Y:S01]  /*1730*/  LDS.U16 R19, [R19+UR10] ;  /* 0x0000000a13137984 */ /* 0x000fe20008000400 */
[----:B------:R-:W-:Y:S01]  /*1740*/  LOP3.LUT R6, R0, 0x19, R27, 0x78, !PT ;  /* 0x0000001900067812 */ /* 0x000fe200078e781b */
[----:B------:R-:W-:Y:S01]  /*1750*/  IMAD.SHL.U32 R27, R27, 0x100, RZ ;  /* 0x000001001b1b7824 */ /* 0x000fe200078e00ff */
[----:B------:R-:W-:Y:S02]  /*1760*/  LOP3.LUT R21, R25, R18, RZ, 0xfc, !PT ;  /* 0x0000001219157212 */ /* 0x000fe400078efcff */
[----:B0-----:R-:W-:Y:S01]  /*1770*/  SHF.L.U32 R7, R4, 0x10, RZ ;  /* 0x0000001004077819 */ /* 0x001fe200000006ff */
[----:B------:R4:W0:Y:S01]  /*1780*/  LDS.U16 R18, [R15+UR10] ;  /* 0x0000000a0f127984 */ /* 0x0008220008000400 */
[----:B------:R-:W-:Y:S01]  /*1790*/  IMAD.SHL.U32 R6, R6, 0x2, RZ ;  /* 0x0000000206067824 */ /* 0x000fe200078e00ff */
[----:B------:R-:W-:Y:S01]  /*17a0*/  LOP3.LUT R24, R0, 0x1a, R29, 0x78, !PT ;  /* 0x0000001a00187812 */ /* 0x000fe200078e781d */
[----:B------:R-:W-:-:S02]  /*17b0*/  IMAD.SHL.U32 R29, R29, 0x100, RZ ;  /* 0x000001001d1d7824 */ /* 0x000fc400078e00ff */
[----:B------:R-:W-:Y:S01]  /*17c0*/  FMUL R4, R42, -R7 ;  /* 0x800000072a047220 */ /* 0x000fe20000400000 */
[----:B------:R-:W-:Y:S01]  /*17d0*/  IADD3 R25, PT, PT, R17, 0xb, RZ ;  /* 0x0000000b11197810 */ /* 0x000fe20007ffe0ff */
[----:B------:R-:W5:Y:S01]  /*17e0*/  LDS.U16 R21, [R21+UR10] ;  /* 0x0000000a15157984 */ /* 0x000f620008000400 */
[----:B------:R-:W-:Y:S01]  /*17f0*/  LOP3.LUT R27, R27, R6, RZ, 0xfc, !PT ;  /* 0x000000061b1b7212 */ /* 0x000fe200078efcff */
[----:B------:R-:W-:Y:S01]  /*1800*/  IMAD.SHL.U32 R24, R24, 0x2, RZ ;  /* 0x0000000218187824 */ /* 0x000fe200078e00ff */
[----:B------:R-:W-:Y:S01]  /*1810*/  LOP3.LUT R26, R0, 0x1b, R25, 0x78, !PT ;  /* 0x0000001b001a7812 */ /* 0x000fe200078e7819 */
[----:B--2---:R-:W-:Y:S02]  /*1820*/  IMAD.U32 R13, R13, 0x10000, RZ ;  /* 0x000100000d0d7824 */ /* 0x004fe400078e00ff */
[----:B------:R-:W-:Y:S01]  /*1830*/  IMAD.SHL.U32 R25, R25, 0x100, RZ ;  /* 0x0000010019197824 */ /* 0x000fe200078e00ff */
[----:B------:R-:W-:Y:S01]  /*1840*/  LOP3.LUT R24, R29, R24, RZ, 0xfc, !PT ;  /* 0x000000181d187212 */ /* 0x000fe200078efcff */
[----:B------:R-:W-:-:S02]  /*1850*/  IMAD.SHL.U32 R26, R26, 0x2, RZ ;  /* 0x000000021a1a7824 */ /* 0x000fc400078e00ff */
[----:B------:R-:W-:Y:S01]  /*1860*/  FMUL R13, R42, -R13 ;  /* 0x8000000d2a0d7220 */ /* 0x000fe20000400000 */
[----:B---3--:R-:W-:Y:S01]  /*1870*/  FFMA R12, R4, R8, R5 ;  /* 0x00000008040c7223 */ /* 0x008fe20000000005 */
[----:B------:R-:W-:Y:S01]  /*1880*/  IADD3 R29, PT, PT, R17, 0xc, RZ ;  /* 0x0000000c111d7810 */ /* 0x000fe20007ffe0ff */
[----:B------:R-:W2:Y:S01]  /*1890*/  LDS.128 R4, [R16+0x10] ;  /* 0x0000100010047984 */ /* 0x000ea20000000c00 */
[----:B------:R-:W-:Y:S01]  /*18a0*/  LOP3.LUT R25, R25, R26, RZ, 0xfc, !PT ;  /* 0x0000001a19197212 */ /* 0x000fe200078efcff */
[----:B----4-:R-:W-:Y:S02]  /*18b0*/  IMAD.U32 R15, R14, 0x10000, RZ ;  /* 0x000100000e0f7824 */ /* 0x010fe400078e00ff */
[----:B------:R-:W-:Y:S01]  /*18c0*/  FFMA R9, R13, R9, R12 ;  /* 0x000000090d097223 */ /* 0x000fe2000000000c */
[----:B------:R-:W3:Y:S01]  /*18d0*/  LDS.U16 R8, [R20+UR10] ;  /* 0x0000000a14087984 */ /* 0x000ee20008000400 */
[----:B------:R-:W-:Y:S01]  /*18e0*/  LOP3.LUT R26, R0, 0x1c, R29, 0x78, !PT ;  /* 0x0000001c001a7812 */ /* 0x000fe200078e781d */
[----:B------:R-:W-:Y:S01]  /*18f0*/  FMUL R12, R42, -R15 ;  /* 0x8000000f2a0c7220 */ /* 0x000fe20000400000 */
[----:B------:R-:W-:Y:S01]  /*1900*/  IADD3 R13, PT, PT, R17, 0xd, RZ ;  /* 0x0000000d110d7810 */ /* 0x000fe20007ffe0ff */
[----:B------:R4:W3:Y:S01]  /*1910*/  LDS.U16 R20, [R23+UR10] ;  /* 0x0000000a17147984 */ /* 0x0008e20008000400 */
[----:B------:R-:W-:-:S02]  /*1920*/  IMAD.SHL.U32 R29, R29, 0x100, RZ ;  /* 0x000001001d1d7824 */ /* 0x000fc400078e00ff */
[----:B------:R-:W-:Y:S01]  /*1930*/  FFMA R10, R12, R10, R9 ;  /* 0x0000000a0c0a7223 */ /* 0x000fe20000000009 */
[----:B------:R-:W-:Y:S01]  /*1940*/  LOP3.LUT R12, R0, 0x1d, R13, 0x78, !PT ;  /* 0x0000001d000c7812 */ /* 0x000fe200078e780d */
[----:B------:R-:W-:Y:S01]  /*1950*/  IMAD.SHL.U32 R26, R26, 0x2, RZ ;  /* 0x000000021a1a7824 */ /* 0x000fe200078e00ff */
[----:B------:R-:W-:Y:S01]  /*1960*/  LDS.U16 R24, [R24+UR10] ;  /* 0x0000000a18187984 */ /* 0x000fe20008000400 */
[----:B-1----:R-:W-:Y:S02]  /*1970*/  IMAD.U32 R9, R22, 0x10000, RZ ;  /* 0x0001000016097824 */ /* 0x002fe400078e00ff */
[----:B------:R-:W-:Y:S01]  /*1980*/  IMAD.SHL.U32 R28, R13, 0x100, RZ ;  /* 0x000001000d1c7824 */ /* 0x000fe200078e00ff */
[----:B------:R1:W3:Y:S01]  /*1990*/  LDS.U16 R22, [R27+UR10] ;  /* 0x0000000a1b167984 */ /* 0x0002e20008000400 */
[----:B----4-:R-:W-:Y:S01]  /*19a0*/  SHF.L.U32 R23, R12, 0x1, RZ ;  /* 0x000000010c177819 */ /* 0x010fe200000006ff */
[----:B------:R-:W-:Y:S01]  /*19b0*/  FMUL R9, R42, -R9 ;  /* 0x800000092a097220 */ /* 0x000fe20000400000 */
[----:B------:R-:W-:Y:S01]  /*19c0*/  LOP3.LUT R26, R29, R26, RZ, 0xfc, !PT ;  /* 0x0000001a1d1a7212 */ /* 0x000fe200078efcff */
[----:B------:R-:W-:Y:S01]  /*19d0*/  LDS.128 R12, [R16+0x20] ;  /* 0x00002000100c7984 */ /* 0x000fe20000000c00 */
[----:B------:R-:W-:-:S02]  /*19e0*/  VIADD R29, R17, 0xe ;  /* 0x0000000e111d7836 */ /* 0x000fc40000000000 */
[----:B------:R-:W-:Y:S01]  /*19f0*/  FFMA R9, R9, R11, R10 ;  /* 0x0000000b09097223 */ /* 0x000fe2000000000a */
[----:B0-----:R-:W-:Y:S01]  /*1a00*/  IMAD.U32 R11, R18, 0x10000, RZ ;  /* 0x00010000120b7824 */ /* 0x001fe200078e00ff */
[----:B------:R-:W-:Y:S01]  /*1a10*/  LOP3.LUT R28, R28, R23, RZ, 0xfc, !PT ;  /* 0x000000171c1c7212 */ /* 0x000fe200078efcff */
[----:B------:R-:W0:Y:S01]  /*1a20*/  LDS.U16 R25, [R25+UR10] ;  /* 0x0000000a19197984 */ /* 0x000e220008000400 */
[----:B-1----:R-:W-:Y:S01]  /*1a30*/  IADD3 R27, PT, PT, R17, 0xf, RZ ;  /* 0x0000000f111b7810 */ /* 0x002fe20007ffe0ff */
[----:B------:R-:W-:Y:S01]  /*1a40*/  FMUL R10, R42, -R11 ;  /* 0x8000000b2a0a7220 */ /* 0x000fe20000400000 */
[C---:B------:R-:W-:Y:S01]  /*1a50*/  LOP3.LUT R23, R0.reuse, 0x1e, R29, 0x78, !PT ;  /* 0x0000001e00177812 */ /* 0x040fe200078e781d */
[----:B------:R-:W-:Y:S01]  /*1a60*/  IMAD.SHL.U32 R18, R29, 0x100, RZ ;  /* 0x000001001d127824 */ /* 0x000fe200078e00ff */
[----:B------:R-:W-:Y:S01]  /*1a70*/  LOP3.LUT R11, R0, 0x1f, R27, 0x78, !PT ;  /* 0x0000001f000b7812 */ /* 0x000fe200078e781b */
[----:B------:R-:W1:Y:S01]  /*1a80*/  LDS.U16 R26, [R26+UR10] ;  /* 0x0000000a1a1a7984 */ /* 0x000e620008000400 */
[----:B-----5:R-:W-:-:S02]  /*1a90*/  IMAD.U32 R21, R21, 0x10000, RZ ;  /* 0x0001000015157824 */ /* 0x020fc400078e00ff */
[----:B------:R-:W-:Y:S01]  /*1aa0*/  IMAD.SHL.U32 R23, R23, 0x2, RZ ;  /* 0x0000000217177824 */ /* 0x000fe200078e00ff */
[----:B------:R-:W4:Y:S01]  /*1ab0*/  LDS.U16 R28, [R28+UR10] ;  /* 0x0000000a1c1c7984 */ /* 0x000f220008000400 */
[----:B------:R-:W-:Y:S02]  /*1ac0*/  IMAD.SHL.U32 R11, R11, 0x2, RZ ;  /* 0x000000020b0b7824 */ /* 0x000fe400078e00ff */
[----:B------:R-:W-:Y:S02]  /*1ad0*/  VIADD R17, R17, 0x10 ;  /* 0x0000001011117836 */ /* 0x000fe40000000000 */
[----:B--2---:R-:W-:Y:S01]  /*1ae0*/  FFMA R4, R10, R4, R9 ;  /* 0x000000040a047223 */ /* 0x004fe20000000009 */
[----:B------:R-:W-:Y:S02]  /*1af0*/  LOP3.LUT R18, R18, R23, RZ, 0xfc, !PT ;  /* 0x0000001712127212 */ /* 0x000fe400078efcff */
[----:B------:R-:W-:Y:S01]  /*1b00*/  SHF.L.U32 R23, R19, 0x10, RZ ;  /* 0x0000001013177819 */ /* 0x000fe200000006ff */
[----:B---3--:R-:W-:Y:S01]  /*1b10*/  IMAD.U32 R9, R8, 0x10000, RZ ;  /* 0x0001000008097824 */ /* 0x008fe200078e00ff */
[----:B------:R-:W-:Y:S01]  /*1b20*/  ISETP.NE.AND P0, PT, R17, 0x80, PT ;  /* 0x000000801100780c */ /* 0x000fe20003f05270 */
[----:B------:R-:W-:Y:S01]  /*1b30*/  IMAD.SHL.U32 R8, R27, 0x100, RZ ;  /* 0x000001001b087824 */ /* 0x000fe200078e00ff */
[----:B------:R-:W2:Y:S01]  /*1b40*/  LDS.U16 R18, [R18+UR10] ;  /* 0x0000000a12127984 */ /* 0x000ea20008000400 */
[----:B------:R-:W-:-:S03]  /*1b50*/  FMUL R19, R42, -R9 ;  /* 0x800000092a137220 */ /* 0x000fc60000400000 */
[----:B------:R-:W-:Y:S01]  /*1b60*/  LOP3.LUT R27, R8, R11, RZ, 0xfc, !PT ;  /* 0x0000000b081b7212 */ /* 0x000fe200078efcff */
[----:B------:R-:W-:Y:S01]  /*1b70*/  FFMA R5, R19, R5, R4 ;  /* 0x0000000513057223 */ /* 0x000fe20000000004 */
[----:B------:R-:W3:Y:S01]  /*1b80*/  LDS.128 R8, [R16+0x30] ;  /* 0x0000300010087984 */ /* 0x000ee20000000c00 */
[----:B------:R-:W-:Y:S01]  /*1b90*/  FMUL R4, R42, -R23 ;  /* 0x800000172a047220 */ /* 0x000fe20000400000 */
[----:B------:R-:W-:Y:S02]  /*1ba0*/  IMAD.U32 R19, R20, 0x10000, RZ ;  /* 0x0001000014137824 */ /* 0x000fe400078e00ff */
[----:B------:R-:W5:Y:S01]  /*1bb0*/  LDS.U16 R27, [R27+UR10] ;  /* 0x0000000a1b1b7984 */ /* 0x000f620008000400 */
[----:B------:R-:W-:Y:S01]  /*1bc0*/  FFMA R4, R4, R6, R5 ;  /* 0x0000000604047223 */ /* 0x000fe20000000005 */
[----:B------:R-:W-:Y:S01]  /*1bd0*/  FMUL R19, R42, -R19 ;  /* 0x800000132a137220 */ /* 0x000fe20000400000 */
[----:B------:R-:W-:-:S03]  /*1be0*/  IMAD.U32 R5, R22, 0x10000, RZ ;  /* 0x0001000016057824 */ /* 0x000fc600078e00ff */
[----:B------:R-:W-:Y:S01]  /*1bf0*/  FFMA R7, R19, R7, R4 ;  /* 0x0000000713077223 */ /* 0x000fe20000000004 */
[C---:B------:R-:W-:Y:S01]  /*1c00*/  FMUL R4, R42.reuse, -R21 ;  /* 0x800000152a047220 */ /* 0x040fe20000400000 */
[----:B------:R-:W-:Y:S01]  /*1c10*/  FMUL R5, R42, -R5 ;  /* 0x800000052a057220 */ /* 0x000fe20000400000 */
[----:B0-----:R-:W-:Y:S02]  /*1c20*/  IMAD.U32 R25, R25, 0x10000, RZ ;  /* 0x0001000019197824 */ /* 0x001fe400078e00ff */
[----:B------:R-:W-:Y:S01]  /*1c30*/  FFMA R4, R4, R12, R7 ;  /* 0x0000000c04047223 */ /* 0x000fe20000000007 */
[----:B------:R-:W-:Y:S01]  /*1c40*/  SHF.L.U32 R7, R24, 0x10, RZ ;  /* 0x0000001018077819 */ /* 0x000fe200000006ff */
[C---:B------:R-:W-:Y:S02]  /*1c50*/  FMUL R25, R42.reuse, -R25 ;  /* 0x800000192a197220 */ /* 0x040fe40000400000 */
[----:B------:R-:W-:Y:S02]  /*1c60*/  FFMA R5, R5, R13, R4 ;  /* 0x0000000d05057223 */ /* 0x000fe40000000004 */
[----:B------:R-:W-:-:S04]  /*1c70*/  FMUL R4, R42, -R7 ;  /* 0x800000072a047220 */ /* 0x000fc80000400000 */
[----:B------:R-:W-:Y:S01]  /*1c80*/  FFMA R4, R4, R14, R5 ;  /* 0x0000000e04047223 */ /* 0x000fe20000000005 */
[----:B-1----:R-:W-:-:S03]  /*1c90*/  IMAD.U32 R5, R26, 0x10000, RZ ;  /* 0x000100001a057824 */ /* 0x002fc600078e00ff */
[----:B------:R-:W-:Y:S01]  /*1ca0*/  FFMA R15, R25, R15, R4 ;  /* 0x0000000f190f7223 */ /* 0x000fe20000000004 */
[----:B------:R-:W-:Y:S01]  /*1cb0*/  FMUL R4, R42, -R5 ;  /* 0x800000052a047220 */ /* 0x000fe20000400000 */
[----:B----4-:R-:W-:Y:S01]  /*1cc0*/  SHF.L.U32 R5, R28, 0x10, RZ ;  /* 0x000000101c057819 */ /* 0x010fe200000006ff */
[----:B--2---:R-:W-:-:S04]  /*1cd0*/  IMAD.U32 R7, R18, 0x10000, RZ ;  /* 0x0001000012077824 */ /* 0x004fc800078e00ff */
[----:B------:R-:W-:Y:S01]  /*1ce0*/  FMUL R5, R42, -R5 ;  /* 0x800000052a057220 */ /* 0x000fe20000400000 */
[----:B---3--:R-:W-:Y:S01]  /*1cf0*/  FFMA R4, R4, R8, R15 ;  /* 0x0000000804047223 */ /* 0x008fe2000000000f */
[----:B-----5:R-:W-:-:S03]  /*1d00*/  SHF.L.U32 R27, R27, 0x10, RZ ;  /* 0x000000101b1b7819 */ /* 0x020fc600000006ff */
[----:B------:R-:W-:Y:S01]  /*1d10*/  FFMA R5, R5, R9, R4 ;  /* 0x0000000905057223 */ /* 0x000fe20000000004 */
[C---:B------:R-:W-:Y:S01]  /*1d20*/  FMUL R4, R42.reuse, -R7 ;  /* 0x800000072a047220 */ /* 0x040fe20000400000 */
[----:B------:R-:W-:-:S03]  /*1d30*/  FMUL R27, R42, -R27 ;  /* 0x8000001b2a1b7220 */ /* 0x000fc60000400000 */
[----:B------:R-:W-:-:S04]  /*1d40*/  FFMA R4, R4, R10, R5 ;  /* 0x0000000a04047223 */ /* 0x000fc80000000005 */
[----:B------:R-:W-:Y:S01]  /*1d50*/  FFMA R5, R27, R11, R4 ;  /* 0x0000000b1b057223 */ /* 0x000fe20000000004 */
[----:B------:R-:W-:Y:S06]  /*1d60*/  @P0 BRA `(.L_x_4) ;  /* 0xfffffff400a40947 */ /* 0x000fec000383ffff */
[----:B------:R-:W0:Y:S01]  /*1d70*/  LDC.64 R6, c[0x0][0x3b8] ;  /* 0x0000ee00ff067b82 */ /* 0x000e220000000a00 */
[----:B------:R-:W-:Y:S01]  /*1d80*/  UIADD3 UR4, UPT, UPT, UR4, 0x8200, URZ ;  /* 0x0000820004047890 */ /* 0x000fe2000fffe0ff */
[----:B------:R-:W-:Y:S01]  /*1d90*/  FMUL R44, R44, R5 ;  /* 0x000000052c2c7220 */ /* 0x000fe20000400000 */
[----:B------:R-:W-:Y:S02]  /*1da0*/  IMAD.MOV.U32 R47, RZ, RZ, RZ ;  /* 0x000000ffff2f7224 */ /* 0x000fe400078e00ff */
[----:B------:R-:W-:Y:S01]  /*1db0*/  ULEA UR4, UR7, UR4, 0x18 ;  /* 0x0000000407047291 */ /* 0x000fe2000f8ec0ff */
[----:B0-----:R-:W-:-:S04]  /*1dc0*/  LEA R43, P0, R2, R6, 0x1 ;  /* 0x00000006022b7211 */ /* 0x001fc800078008ff */
[----:B------:R-:W-:Y:S01]  /*1dd0*/  LEA.HI.X R45, R2, R7, R45, 0x1, P0 ;  /* 0x00000007022d7211 */ /* 0x000fe200000f0c2d */
[----:B------:R-:W-:-:S08]  /*1de0*/  IMAD.MOV.U32 R7, RZ, RZ, RZ ;  /* 0x000000ffff077224 */ /* 0x000fd000078e00ff */
.L_x_5:
[C---:B------:R-:W-:Y:S01]  /*1df0*/  VIADD R3, R47.reuse, 0x1 ;  /* 0x000000012f037836 */ /* 0x040fe20000000000 */
[C---:B------:R-:W-:Y:S01]  /*1e00*/  LOP3.LUT R2, R0.reuse, 0x10, R47, 0x78, !PT ;  /* 0x0000001000027812 */ /* 0x040fe200078e782f */
[C---:B------:R-:W-:Y:S01]  /*1e10*/  VIADD R9, R47.reuse, 0x2 ;  /* 0x000000022f097836 */ /* 0x040fe20000000000 */
[C---:B------:R-:W-:Y:S01]  /*1e20*/  SHF.L.U32 R5, R47.reuse, 0x8, RZ ;  /* 0x000000082f057819 */ /* 0x040fe200000006ff */
[----:B------:R-:W-:Y:S01]  /*1e30*/  VIADD R11, R47, 0x3 ;  /* 0x000000032f0b7836 */ /* 0x000fe20000000000 */
[C---:B------:R-:W-:Y:S01]  /*1e40*/  LOP3.LUT R4, R0.reuse, 0x11, R3, 0x78, !PT ;  /* 0x0000001100047812 */ /* 0x040fe200078e7803 */
[----:B------:R-:W-:Y:S01]  /*1e50*/  IMAD.SHL.U32 R6, R3, 0x100, RZ ;  /* 0x0000010003067824 */ /* 0x000fe200078e00ff */
[----:B------:R-:W-:Y:S01]  /*1e60*/  LOP3.LUT R8, R0, 0x12, R9, 0x78, !PT ;  /* 0x0000001200087812 */ /* 0x000fe200078e7809 */
[----:B------:R-:W-:Y:S01]  /*1e70*/  IMAD.SHL.U32 R9, R9, 0x100, RZ ;  /* 0x0000010009097824 */ /* 0x000fe200078e00ff */
[----:B------:R-:W-:Y:S01]  /*1e80*/  SHF.L.U32 R3, R4, 0x1, RZ ;  /* 0x0000000104037819 */ /* 0x000fe200000006ff */
[----:B------:R-:W-:Y:S01]  /*1e90*/  VIADD R15, R47, 0x7 ;  /* 0x000000072f0f7836 */ /* 0x000fe20000000000 */
[----:B------:R-:W-:Y:S01]  /*1ea0*/  SHF.L.U32 R2, R2, 0x1, RZ ;  /* 0x0000000102027819 */ /* 0x000fe200000006ff */
[----:B------:R-:W-:Y:S01]  /*1eb0*/  IMAD.SHL.U32 R8, R8, 0x2, RZ ;  /* 0x0000000208087824 */ /* 0x000fe200078e00ff */
[----:B------:R-:W-:Y:S01]  /*1ec0*/  LOP3.LUT R4, R0, 0x13, R11, 0x78, !PT ;  /* 0x0000001300047812 */ /* 0x000fe200078e780b */
[----:B------:R-:W-:Y:S01]  /*1ed0*/  IMAD.SHL.U32 R11, R11, 0x100, RZ ;  /* 0x000001000b0b7824 */ /* 0x000fe200078e00ff */
[----:B------:R-:W-:Y:S01]  /*1ee0*/  LOP3.LUT R2, R5, R2, RZ, 0xfc, !PT ;  /* 0x0000000205027212 */ /* 0x000fe200078efcff */
[----:B------:R-:W-:Y:S01]  /*1ef0*/  IMAD R5, R47, UR9, RZ ;  /* 0x000000092f057c24 */ /* 0x000fe2000f8e02ff */
[----:B------:R-:W-:Y:S01]  /*1f00*/  LOP3.LUT R9, R9, R8, RZ, 0xfc, !PT ;  /* 0x0000000809097212 */ /* 0x000fe200078efcff */
[----:B------:R-:W-:Y:S01]  /*1f10*/  IMAD.SHL.U32 R4, R4, 0x2, RZ ;  /* 0x0000000204047824 */ /* 0x000fe200078e00ff */
[----:B------:R-:W-:-:S02]  /*1f20*/  IADD3 R13, PT, PT, R47, 0x4, RZ ;  /* 0x000000042f0d7810 */ /* 0x000fc40007ffe0ff */
[----:B------:R-:W-:Y:S01]  /*1f30*/  IADD3 R10, P0, PT, R40, R5, RZ ;  /* 0x00000005280a7210 */ /* 0x000fe20007f1e0ff */
[----:B------:R-:W-:Y:S01]  /*1f40*/  LDS.U16 R2, [R2+UR10] ;  /* 0x0000000a02027984 */ /* 0x000fe20008000400 */
[----:B------:R-:W-:Y:S01]  /*1f50*/  LOP3.LUT R8, R11, R4, RZ, 0xfc, !PT ;  /* 0x000000040b087212 */ /* 0x000fe200078efcff */
[----:B------:R-:W-:Y:S01]  /*1f60*/  VIADD R11, R47, 0x5 ;  /* 0x000000052f0b7836 */ /* 0x000fe20000000000 */
[C---:B------:R-:W-:Y:S01]  /*1f70*/  LEA.HI.X.SX32 R12, R5.reuse, RZ, 0x1, P0 ;  /* 0x000000ff050c7211 */ /* 0x040fe200000f0eff */
[----:B------:R-:W-:Y:S01]  /*1f80*/  VIADD R5, R5, UR9 ;  /* 0x0000000905057c36 */ /* 0x000fe20008000000 */
[----:B------:R-:W-:Y:S01]  /*1f90*/  LEA R36, P0, R10, R43, 0x1 ;  /* 0x0000002b0a247211 */ /* 0x000fe200078008ff */
[----:B------:R-:W-:Y:S01]  /*1fa0*/  LDS.U16 R9, [R9+UR10] ;  /* 0x0000000a09097984 */ /* 0x000fe20008000400 */
[----:B------:R-:W-:Y:S01]  /*1fb0*/  LOP3.LUT R4, R0, 0x15, R11, 0x78, !PT ;  /* 0x0000001500047812 */ /* 0x000fe200078e780b */
[----:B------:R-:W-:Y:S01]  /*1fc0*/  IMAD.SHL.U32 R11, R11, 0x100, RZ ;  /* 0x000001000b0b7824 */ /* 0x000fe200078e00ff */
[----:B------:R-:W-:Y:S01]  /*1fd0*/  LEA.HI.X R37, R10, R45, R12, 0x1, P0 ;  /* 0x0000002d0a257211 */ /* 0x000fe200000f0c0c */
[----:B------:R-:W-:Y:S01]  /*1fe0*/  LDS.U16 R8, [R8+UR10] ;  /* 0x0000000a08087984 */ /* 0x000fe20008000400 */
[----:B------:R-:W-:Y:S01]  /*1ff0*/  LOP3.LUT R10, R0, 0x17, R15, 0x78, !PT ;  /* 0x00000017000a7812 */ /* 0x000fe200078e780f */
[----:B------:R-:W-:Y:S01]  /*2000*/  IMAD.SHL.U32 R4, R4, 0x2, RZ ;  /* 0x0000000204047824 */ /* 0x000fe200078e00ff */
[----:B------:R-:W-:-:S02]  /*2010*/  LOP3.LUT R3, R6, R3, RZ, 0xfc, !PT ;  /* 0x0000000306037212 */ /* 0x000fc400078efcff */
[----:B------:R-:W-:Y:S01]  /*2020*/  LOP3.LUT R6, R0, 0x14, R13, 0x78, !PT ;  /* 0x0000001400067812 */ /* 0x000fe200078e780d */
[----:B------:R-:W-:Y:S01]  /*2030*/  IMAD.SHL.U32 R61, R10, 0x2, RZ ;  /* 0x000000020a3d7824 */ /* 0x000fe200078e00ff */
[----:B------:R-:W-:Y:S01]  /*2040*/  LOP3.LUT R10, R11, R4, RZ, 0xfc, !PT ;  /* 0x000000040b0a7212 */ /* 0x000fe200078efcff */
[----:B------:R-:W-:Y:S01]  /*2050*/  VIADD R11, R47, 0x8 ;  /* 0x000000082f0b7836 */ /* 0x000fe20000000000 */
[----:B------:R-:W-:Y:S01]  /*2060*/  SHF.L.U32 R12, R15, 0x8, RZ ;  /* 0x000000080f0c7819 */ /* 0x000fe200000006ff */
[----:B------:R-:W-:Y:S01]  /*2070*/  IMAD.SHL.U32 R6, R6, 0x2, RZ ;  /* 0x0000000206067824 */ /* 0x000fe200078e00ff */
[----:B------:R-:W-:Y:S01]  /*2080*/  SHF.L.U32 R49, R13, 0x8, RZ ;  /* 0x000000080d317819 */ /* 0x000fe200000006ff */
[----:B------:R-:W-:Y:S01]  /*2090*/  VIADD R15, R47, 0xa ;  /* 0x0000000a2f0f7836 */ /* 0x000fe20000000000 */
[----:B------:R-:W-:Y:S01]  /*20a0*/  LOP3.LUT R4, R0, 0x18, R11, 0x78, !PT ;  /* 0x0000001800047812 */ /* 0x000fe200078e780b */
[----:B------:R-:W-:Y:S01]  /*20b0*/  IMAD.SHL.U32 R11, R11, 0x100, RZ ;  /* 0x000001000b0b7824 */ /* 0x000fe200078e00ff */
[----:B------:R-:W-:Y:S01]  /*20c0*/  IADD3 R13, PT, PT, R47, 0x6, RZ ;  /* 0x000000062f0d7810 */ /* 0x000fe20007ffe0ff */
[----:B------:R-:W-:Y:S01]  /*20d0*/  LDS.U16 R3, [R3+UR10] ;  /* 0x0000000a03037984 */ /* 0x000fe20008000400 */
[----:B------:R-:W-:Y:S01]  /*20e0*/  LOP3.LUT R61, R12, R61, RZ, 0xfc, !PT ;  /* 0x0000003d0c3d7212 */ /* 0x000fe200078efcff */
[----:B------:R-:W-:Y:S01]  /*20f0*/  IMAD.SHL.U32 R4, R4, 0x2, RZ ;  /* 0x0000000204047824 */ /* 0x000fe200078e00ff */
[----:B------:R-:W-:-:S02]  /*2100*/  LOP3.LUT R49, R49, R6, RZ, 0xfc, !PT ;  /* 0x0000000631317212 */ /* 0x000fc400078efcff */
[C---:B------:R-:W-:Y:S02]  /*2110*/  LOP3.LUT R12, R0.reuse, 0x1a, R15, 0x78, !PT ;  /* 0x0000001a000c7812 */ /* 0x040fe400078e780f */
[----:B------:R-:W-:Y:S01]  /*2120*/  LOP3.LUT R6, R0, 0x16, R13, 0x78, !PT ;  /* 0x0000001600067812 */ /* 0x000fe200078e780d */
[----:B------:R-:W-:Y:S01]  /*2130*/  LDS.U16 R61, [R61+UR10] ;  /* 0x0000000a3d3d7984 */ /* 0x000fe20008000400 */
[----:B------:R-:W-:Y:S01]  /*2140*/  LOP3.LUT R48, R11, R4, RZ, 0xfc, !PT ;  /* 0x000000040b307212 */ /* 0x000fe200078efcff */
[----:B------:R-:W-:Y:S01]  /*2150*/  IMAD.SHL.U32 R12, R12, 0x2, RZ ;  /* 0x000000020c0c7824 */ /* 0x000fe200078e00ff */
[----:B------:R-:W-:Y:S01]  /*2160*/  SHF.L.U32 R15, R15, 0x8, RZ ;  /* 0x000000080f0f7819 */ /* 0x000fe200000006ff */
[----:B------:R-:W-:Y:S01]  /*2170*/  IMAD.SHL.U32 R6, R6, 0x2, RZ ;  /* 0x0000000206067824 */ /* 0x000fe200078e00ff */
[----:B------:R-:W-:Y:S01]  /*2180*/  SHF.L.U32 R59, R13, 0x8, RZ ;  /* 0x000000080d3b7819 */ /* 0x000fe200000006ff */
[C---:B------:R-:W-:Y:S01]  /*2190*/  VIADD R11, R47.reuse, 0xb ;  /* 0x0000000b2f0b7836 */ /* 0x040fe20000000000 */
[----:B------:R-:W-:-:S02]  /*21a0*/  IADD3 R13, PT, PT, R47, 0x9, RZ ;  /* 0x000000092f0d7810 */ /* 0x000fc40007ffe0ff */
[----:B------:R-:W-:Y:S01]  /*21b0*/  LOP3.LUT R52, R15, R12, RZ, 0xfc, !PT ;  /* 0x0000000c0f347212 */ /* 0x000fe200078efcff */
[----:B------:R-:W-:Y:S01]  /*21c0*/  VIADD R15, R47, 0xd ;  /* 0x0000000d2f0f7836 */ /* 0x000fe20000000000 */
[----:B------:R-:W-:Y:S01]  /*21d0*/  LOP3.LUT R59, R59, R6, RZ, 0xfc, !PT ;  /* 0x000000063b3b7212 */ /* 0x000fe200078efcff */
[----:B------:R-:W-:Y:S01]  /*21e0*/  IMAD.SHL.U32 R53, R11, 0x100, RZ ;  /* 0x000001000b357824 */ /* 0x000fe200078e00ff */
[C---:B------:R-:W-:Y:S01]  /*21f0*/  LOP3.LUT R4, R0.reuse, 0x1b, R11, 0x78, !PT ;  /* 0x0000001b00047812 */ /* 0x040fe200078e780b */
[----:B------:R-:W-:Y:S01]  /*2200*/  IMAD.SHL.U32 R12, R15, 0x100, RZ ;  /* 0x000001000f0c7824 */ /* 0x000fe200078e00ff */
[C---:B------:R-:W-:Y:S01]  /*2210*/  LOP3.LUT R6, R0.reuse, 0x19, R13, 0x78, !PT ;  /* 0x0000001900067812 */ /* 0x040fe200078e780d */
[----:B------:R-:W-:Y:S01]  /*2220*/  LDS.U16 R52, [R52+UR10] ;  /* 0x0000000a34347984 */ /* 0x000fe20008000400 */
[----:B------:R-:W-:Y:S01]  /*2230*/  LOP3.LUT R11, R0, 0x1d, R15, 0x78, !PT ;  /* 0x0000001d000b7812 */ /* 0x000fe200078e780f */
[----:B------:R-:W-:Y:S01]  /*2240*/  IMAD.SHL.U32 R4, R4, 0x2, RZ ;  /* 0x0000000204047824 */ /* 0x000fe200078e00ff */
[----:B------:R-:W-:Y:S01]  /*2250*/  SHF.L.U32 R13, R13, 0x8, RZ ;  /* 0x000000080d0d7819 */ /* 0x000fe200000006ff */
[----:B------:R-:W-:Y:S01]  /*2260*/  IMAD.SHL.U32 R6, R6, 0x2, RZ ;  /* 0x0000000206067824 */ /* 0x000fe200078e00ff */
[C---:B------:R-:W-:Y:S01]  /*2270*/  LEA R58, R47.reuse, UR5, 0x2 ;  /* 0x000000052f3a7c11 */ /* 0x040fe2000f8e10ff */
[----:B------:R-:W-:Y:S01]  /*2280*/  VIADD R15, R47, 0xe ;  /* 0x0000000e2f0f7836 */ /* 0x000fe20000000000 */
[----:B------:R-:W-:Y:S01]  /*2290*/  LOP3.LUT R53, R53, R4, RZ, 0xfc, !PT ;  /* 0x0000000435357212 */ /* 0x000fe200078efcff */
[----:B------:R-:W-:Y:S01]  /*22a0*/  IMAD.SHL.U32 R11, R11, 0x2, RZ ;  /* 0x000000020b0b7824 */ /* 0x000fe200078e00ff */
[----:B------:R-:W-:Y:S01]  /*22b0*/  LOP3.LUT R60, R13, R6, RZ, 0xfc, !PT ;  /* 0x000000060d3c7212 */ /* 0x000fe200078efcff */
[----:B------:R-:W0:Y:S01]  /*22c0*/  LDS.U16 R59, [R59+UR10] ;  /* 0x0000000a3b3b7984 */ /* 0x000e220008000400 */
[----:B------:R-:W-:Y:S01]  /*22d0*/  LOP3.LUT R4, R0, 0x1e, R15, 0x78, !PT ;  /* 0x0000001e00047812 */ /* 0x000fe200078e780f */
[----:B------:R-:W-:Y:S01]  /*22e0*/  IMAD.SHL.U32 R15, R15, 0x100, RZ ;  /* 0x000001000f0f7824 */ /* 0x000fe200078e00ff */
[----:B------:R-:W-:Y:S01]  /*22f0*/  IADD3 R13, PT, PT, R47, 0xc, RZ ;  /* 0x0000000c2f0d7810 */ /* 0x000fe20007ffe0ff */
[----:B------:R-:W1:Y:S01]  /*2300*/  LDS.U16 R53, [R53+UR10] ;  /* 0x0000000a35357984 */ /* 0x000e620008000400 */
[----:B------:R-:W-:-:S02]  /*2310*/  LOP3.LUT R55, R12, R11, RZ, 0xfc, !PT ;  /* 0x0000000b0c377212 */ /* 0x000fc400078efcff */
[----:B------:R-:W-:Y:S01]  /*2320*/  SHF.L.U32 R4, R4, 0x1, RZ ;  /* 0x0000000104047819 */ /* 0x000fe200000006ff */
[----:B------:R-:W-:Y:S01]  /*2330*/  LDS.U16 R60, [R60+UR10] ;  /* 0x0000000a3c3c7984 */ /* 0x000fe20008000400 */
[----:B------:R-:W-:Y:S02]  /*2340*/  LOP3.LUT R6, R0, 0x1c, R13, 0x78, !PT ;  /* 0x0000001c00067812 */ /* 0x000fe400078e780d */
[----:B------:R-:W-:Y:S01]  /*2350*/  IADD3 R12, P0, PT, R40, R5, RZ ;  /* 0x00000005280c7210 */ /* 0x000fe20007f1e0ff */
[----:B------:R-:W-:Y:S01]  /*2360*/  LDS.U16 R55, [R55+UR10] ;  /* 0x0000000a37377984 */ /* 0x000fe20008000400 */
[----:B------:R-:W-:Y:S02]  /*2370*/  LOP3.LUT R56, R15, R4, RZ, 0xfc, !PT ;  /* 0x000000040f387212 */ /* 0x000fe400078efcff */
[----:B------:R-:W-:Y:S02]  /*2380*/  SHF.L.U32 R13, R13, 0x8, RZ ;  /* 0x000000080d0d7819 */ /* 0x000fe400000006ff */
[----:B------:R-:W-:-:S02]  /*2390*/  SHF.L.U32 R6, R6, 0x1, RZ ;  /* 0x0000000106067819 */ /* 0x000fc400000006ff */
[----:B------:R-:W-:Y:S01]  /*23a0*/  IADD3 R11, PT, PT, R47, 0xf, RZ ;  /* 0x0000000f2f0b7810 */ /* 0x000fe20007ffe0ff */
[----:B------:R-:W-:Y:S01]  /*23b0*/  LDS.U16 R56, [R56+UR10] ;  /* 0x0000000a38387984 */ /* 0x000fe20008000400 */
[C---:B------:R-:W-:Y:S02]  /*23c0*/  LEA.HI.X.SX32 R4, R5.reuse, RZ, 0x1, P0 ;  /* 0x000000ff05047211 */ /* 0x040fe400000f0eff */
[----:B------:R-:W-:Y:S01]  /*23d0*/  IADD3 R5, PT, PT, R5, UR9, RZ ;  /* 0x0000000905057c10 */ /* 0x000fe2000fffe0ff */
[----:B------:R-:W-:Y:S01]  /*23e0*/  IMAD.SHL.U32 R57, R11, 0x100, RZ ;  /* 0x000001000b397824 */ /* 0x000fe200078e00ff */
[----:B------:R-:W-:Y:S02]  /*23f0*/  LOP3.LUT R54, R13, R6, RZ, 0xfc, !PT ;  /* 0x000000060d367212 */ /* 0x000fe400078efcff */
[----:B------:R-:W-:Y:S01]  /*2400*/  LOP3.LUT R6, R0, 0x1f, R11, 0x78, !PT ;  /* 0x0000001f00067812 */ /* 0x000fe200078e780b */
[----:B------:R-:W-:Y:S01]  /*2410*/  VIADD R11, R5, UR9 ;  /* 0x00000009050b7c36 */ /* 0x000fe20008000000 */
[----:B------:R-:W-:-:S02]  /*2420*/  LEA R38, P0, R12, R43, 0x1 ;  /* 0x0000002b0c267211 */ /* 0x000fc400078008ff */
[----:B------:R-:W-:Y:S01]  /*2430*/  LEA R46, R47, UR4, 0x2 ;  /* 0x000000042f2e7c11 */ /* 0x000fe2000f8e10ff */
[----:B------:R-:W-:Y:S01]  /*2440*/  VIADD R17, R11, UR9 ;  /* 0x000000090b117c36 */ /* 0x000fe20008000000 */
[----:B------:R-:W-:Y:S01]  /*2450*/  LEA.HI.X R39, R12, R45, R4, 0x1, P0 ;  /* 0x0000002d0c277211 */ /* 0x000fe200000f0c04 */
[----:B------:R-:W-:Y:S01]  /*2460*/  IMAD.SHL.U32 R6, R6, 0x2, RZ ;  /* 0x0000000206067824 */ /* 0x000fe200078e00ff */
[C---:B------:R-:W-:Y:S01]  /*2470*/  IADD3 R16, P0, PT, R40.reuse, R5, RZ ;  /* 0x0000000528107210 */ /* 0x040fe20007f1e0ff */
[----:B------:R-:W2:Y:S01]  /*2480*/  LDS.128 R12, [R58] ;  /* 0x000000003a0c7984 */ /* 0x000ea20000000c00 */
[----:B------:R-:W-:Y:S02]  /*2490*/  IADD3 R4, P1, PT, R40, R17, RZ ;  /* 0x0000001128047210 */ /* 0x000fe40007f3e0ff */
[----:B------:R-:W-:Y:S01]  /*24a0*/  LEA.HI.X.SX32 R18, R5, RZ, 0x1, P0 ;  /* 0x000000ff05127211 */ /* 0x000fe200000f0eff */
[----:B------:R-:W-:Y:S01]  /*24b0*/  LDS.U16 R54, [R54+UR10] ;  /* 0x0000000a36367984 */ /* 0x000fe20008000400 */
[----:B------:R-:W-:Y:S01]  /*24c0*/  IADD3 R5, PT, PT, R17, UR9, RZ ;  /* 0x0000000911057c10 */ /* 0x000fe2000fffe0ff */
[----:B0-----:R-:W-:Y:S01]  /*24d0*/  IMAD.U32 R59, R59, 0x10000, RZ ;  /* 0x000100003b3b7824 */ /* 0x001fe200078e00ff */
[----:B------:R-:W-:Y:S01]  /*24e0*/  LEA.HI.X.SX32 R17, R17, RZ, 0x1, P1 ;  /* 0x000000ff11117211 */ /* 0x000fe200008f0eff */
[----:B-1----:R-:W-:Y:S01]  /*24f0*/  IMAD.U32 R53, R53, 0x10000, RZ ;  /* 0x0001000035357824 */ /* 0x002fe200078e00ff */
[----:B------:R-:W-:-:S02]  /*2500*/  LEA R50, P0, R16, R43, 0x1 ;  /* 0x0000002b10327211 */ /* 0x000fc400078008ff */
[----:B------:R-:W-:Y:S01]  /*2510*/  LEA R22, P1, R4, R43, 0x1 ;  /* 0x0000002b04167211 */ /* 0x000fe200078208ff */
[----:B------:R-:W-:Y:S01]  /*2520*/  FMUL R53, R42, R53 ;  /* 0x000000352a357220 */ /* 0x000fe20000400000 */
[----:B------:R-:W-:Y:S02]  /*2530*/  LOP3.LUT R57, R57, R6, RZ, 0xfc, !PT ;  /* 0x0000000639397212 */ /* 0x000fe400078efcff */
[----:B------:R-:W-:Y:S02]  /*2540*/  IADD3 R6, P2, PT, R40, R11, RZ ;  /* 0x0000000b28067210 */ /* 0x000fe40007f5e0ff */
[-C--:B------:R-:W-:Y:S02]  /*2550*/  LEA.HI.X R51, R16, R45.reuse, R18, 0x1, P0 ;  /* 0x0000002d10337211 */ /* 0x080fe400000f0c12 */
[----:B------:R-:W-:Y:S01]  /*2560*/  LEA.HI.X R23, R4, R45, R17, 0x1, P1 ;  /* 0x0000002d04177211 */ /* 0x000fe200008f0c11 */
[----:B------:R-:W0:Y:S01]  /*2570*/  LDS.U16 R57, [R57+UR10] ;  /* 0x0000000a39397984 */ /* 0x000e220008000400 */
[----:B------:R-:W-:-:S02]  /*2580*/  LEA.HI.X.SX32 R11, R11, RZ, 0x1, P2 ;  /* 0x000000ff0b0b7211 */ /* 0x000fc400010f0eff */
[----:B------:R-:W-:Y:S01]  /*2590*/  LEA R20, P2, R6, R43, 0x1 ;  /* 0x0000002b06147211 */ /* 0x000fe200078408ff */
[----:B------:R-:W1:Y:S01]  /*25a0*/  LDS.128 R16, [R46] ;  /* 0x000000002e107984 */ /* 0x000e620000000c00 */
[----:B------:R-:W-:Y:S02]  /*25b0*/  IADD3 R24, P0, PT, R40, R5, RZ ;  /* 0x0000000528187210 */ /* 0x000fe40007f1e0ff */
[----:B------:R-:W-:Y:S01]  /*25c0*/  LEA.HI.X R21, R6, R45, R11, 0x1, P2 ;  /* 0x0000002d06157211 */ /* 0x000fe200010f0c0b */
[C---:B------:R-:W-:Y:S01]  /*25d0*/  VIADD R11, R5.reuse, UR9 ;  /* 0x00000009050b7c36 */ /* 0x040fe20008000000 */
[----:B------:R-:W-:Y:S02]  /*25e0*/  LEA.HI.X.SX32 R27, R5, RZ, 0x1, P0 ;  /* 0x000000ff051b7211 */ /* 0x000fe400000f0eff */
[----:B------:R-:W-:Y:S01]  /*25f0*/  LEA R26, P0, R24, R43, 0x1 ;  /* 0x0000002b181a7211 */ /* 0x000fe200078008ff */
[----:B------:R-:W-:Y:S01]  /*2600*/  VIADD R25, R11, UR9 ;  /* 0x000000090b197c36 */ /* 0x000fe20008000000 */
[----:B------:R-:W-:-:S02]  /*2610*/  IADD3 R6, P2, PT, R40, R11, RZ ;  /* 0x0000000b28067210 */ /* 0x000fc40007f5e0ff */
[----:B------:R-:W-:Y:S02]  /*2620*/  LEA.HI.X R27, R24, R45, R27, 0x1, P0 ;  /* 0x0000002d181b7211 */ /* 0x000fe400000f0c1b */
[----:B------:R-:W-:Y:S02]  /*2630*/  IADD3 R33, PT, PT, R25, UR9, RZ ;  /* 0x0000000919217c10 */ /* 0x000fe4000fffe0ff */
[----:B------:R-:W-:Y:S02]  /*2640*/  IADD3 R4, P1, PT, R40, R25, RZ ;  /* 0x0000001928047210 */ /* 0x000fe40007f3e0ff */
[----:B------:R-:W-:Y:S01]  /*2650*/  LEA.HI.X.SX32 R11, R11, RZ, 0x1, P2 ;  /* 0x000000ff0b0b7211 */ /* 0x000fe200010f0eff */
[----:B------:R-:W-:Y:S01]  /*2660*/  VIADD R35, R33, UR9 ;  /* 0x0000000921237c36 */ /* 0x000fe20008000000 */
[-C--:B------:R-:W-:Y:S02]  /*2670*/  LEA R28, P2, R6, R43.reuse, 0x1 ;  /* 0x0000002b061c7211 */ /* 0x080fe400078408ff */
[----:B------:R-:W-:Y:S01]  /*2680*/  LEA.HI.X.SX32 R5, R25, RZ, 0x1, P1 ;  /* 0x000000ff19057211 */ /* 0x000fe200008f0eff */
[----:B------:R-:W-:Y:S01]  /*2690*/  IMAD.U32 R25, R3, 0x10000, RZ ;  /* 0x0001000003197824 */ /* 0x000fe200078e00ff */
[----:B------:R-:W-:-:S02]  /*26a0*/  LEA R30, P1, R4, R43, 0x1 ;  /* 0x0000002b041e7211 */ /* 0x000fc400078208ff */
[----:B------:R-:W-:Y:S01]  /*26b0*/  LEA.HI.X R29, R6, R45, R11, 0x1, P2 ;  /* 0x0000002d061d7211 */ /* 0x000fe200010f0c0b */
[----:B------:R-:W-:Y:S01]  /*26c0*/  FMUL R62, R42, R25 ;  /* 0x000000192a3e7220 */ /* 0x000fe20000400000 */
[----:B------:R-:W-:Y:S02]  /*26d0*/  IADD3 R24, P0, PT, R40, R33, RZ ;  /* 0x0000002128187210 */ /* 0x000fe40007f1e0ff */
[----:B------:R-:W-:Y:S01]  /*26e0*/  LEA.HI.X R31, R4, R45, R5, 0x1, P1 ;  /* 0x0000002d041f7211 */ /* 0x000fe200008f0c05 */
[----:B------:R-:W-:Y:S01]  /*26f0*/  IMAD.U32 R5, R2, 0x10000, RZ ;  /* 0x0001000002057824 */ /* 0x000fe200078e00ff */
[----:B------:R-:W-:Y:S01]  /*2700*/  IADD3 R11, PT, PT, R35, UR9, RZ ;  /* 0x00000009230b7c10 */ /* 0x000fe2000fffe0ff */
[----:B--2---:R-:W-:Y:S01]  /*2710*/  FFMA R62, R44, R13, R62 ;  /* 0x0000000d2c3e7223 */ /* 0x004fe2000000003e */
[----:B------:R-:W-:Y:S01]  /*2720*/  LEA.HI.X.SX32 R33, R33, RZ, 0x1, P0 ;  /* 0x000000ff21217211 */ /* 0x000fe200000f0eff */
[----:B------:R-:W-:Y:S01]  /*2730*/  FMUL R5, R42, R5 ;  /* 0x000000052a057220 */ /* 0x000fe20000400000 */
[C---:B------:R-:W-:Y:S01]  /*2740*/  IADD3 R6, P2, PT, R40.reuse, R35, RZ ;  /* 0x0000002328067210 */ /* 0x040fe20007f5e0ff */
[----:B------:R-:W2:Y:S01]  /*2750*/  LDS.U16 R13, [R10+UR10] ;  /* 0x0000000a0a0d7984 */ /* 0x000ea20008000400 */
[----:B------:R-:W-:Y:S01]  /*2760*/  IADD3 R4, P1, PT, R40, R11, RZ ;  /* 0x0000000b28047210 */ /* 0x000fe20007f3e0ff */
[----:B0-----:R-:W-:Y:S01]  /*2770*/  IMAD.U32 R57, R57, 0x10000, RZ ;  /* 0x0001000039397824 */ /* 0x001fe200078e00ff */
[----:B------:R-:W-:-:S02]  /*2780*/  LEA R32, P0, R24, R43, 0x1 ;  /* 0x0000002b18207211 */ /* 0x000fc400078008ff */
[----:B------:R-:W-:Y:S02]  /*2790*/  LEA.HI.X.SX32 R35, R35, RZ, 0x1, P2 ;  /* 0x000000ff23237211 */ /* 0x000fe400010f0eff */
[C---:B------:R-:W-:Y:S01]  /*27a0*/  LEA.HI.X.SX32 R3, R11.reuse, RZ, 0x1, P1 ;  /* 0x000000ff0b037211 */ /* 0x040fe200008f0eff */
[----:B------:R-:W-:Y:S01]  /*27b0*/  VIADD R11, R11, UR9 ;  /* 0x000000090b0b7c36 */ /* 0x000fe20008000000 */
[----:B------:R-:W-:Y:S01]  /*27c0*/  LEA.HI.X R33, R24, R45, R33, 0x1, P0 ;  /* 0x0000002d18217211 */ /* 0x000fe200000f0c21 */
[----:B------:R-:W-:Y:S01]  /*27d0*/  FFMA R24, R44, R12, R5 ;  /* 0x0000000c2c187223 */ /* 0x000fe20000000005 */
[-C--:B------:R-:W-:Y:S01]  /*27e0*/  LEA R34, P2, R6, R43.reuse, 0x1 ;  /* 0x0000002b06227211 */ /* 0x080fe200078408ff */
[----:B------:R0:W-:Y:S01]  /*27f0*/  LDS.U16 R12, [R49+UR10] ;  /* 0x0000000a310c7984 */ /* 0x0001e20008000400 */
[----:B------:R-:W-:Y:S01]  /*2800*/  LEA R2, P1, R4, R43, 0x1 ;  /* 0x0000002b04027211 */ /* 0x000fe200078208ff */
[----:B-1----:R-:W-:Y:S01]  /*2810*/  FFMA R63, R24, R16, R7 ;  /* 0x00000010183f7223 */ /* 0x002fe20000000007 */
[----:B------:R-:W-:-:S02]  /*2820*/  LEA.HI.X R35, R6, R45, R35, 0x1, P2 ;  /* 0x0000002d06237211 */ /* 0x000fc400010f0c23 */
[----:B------:R-:W-:Y:S02]  /*2830*/  LEA.HI.X R3, R4, R45, R3, 0x1, P1 ;  /* 0x0000002d04037211 */ /* 0x000fe400008f0c03 */
[----:B------:R-:W1:Y:S01]  /*2840*/  LDS.128 R4, [R58+0x10] ;  /* 0x000010003a047984 */ /* 0x000e620000000c00 */
[----:B------:R-:W-:Y:S02]  /*2850*/  SHF.L.U32 R65, R9, 0x10, RZ ;  /* 0x0000001009417819 */ /* 0x000fe400000006ff */
[----:B------:R-:W-:Y:S02]  /*2860*/  IADD3 R16, P0, PT, R40, R11, RZ ;  /* 0x0000000b28107210 */ /* 0x000fe40007f1e0ff */
[----:B------:R-:W-:Y:S01]  /*2870*/  F2FP.BF16.F32.PACK_AB R9, R62, R24 ;  /* 0x000000183e09723e */ /* 0x000fe200000010ff */
[----:B0-----:R-:W-:Y:S01]  /*2880*/  FMUL R49, R42, R65 ;  /* 0x000000412a317220 */ /* 0x001fe20000400000 */
[C---:B------:R-:W-:Y:S01]  /*2890*/  VIADD R65, R11.reuse, UR9 ;  /* 0x000000090b417c36 */ /* 0x040fe20008000000 */
[----:B------:R-:W-:Y:S01]  /*28a0*/  LEA.HI.X.SX32 R25, R11, RZ, 0x1, P0 ;  /* 0x000000ff0b197211 */ /* 0x000fe200000f0eff */
[----:B------:R-:W-:Y:S01]  /*28b0*/  FFMA R62, R62, R17, R63 ;  /* 0x000000113e3e7223 */ /* 0x000fe2000000003f */
[----:B------:R-:W-:Y:S01]  /*28c0*/  LEA R24, P0, R16, R43, 0x1 ;  /* 0x0000002b10187211 */ /* 0x000fe200078008ff */
[----:B------:R-:W-:Y:S01]  /*28d0*/  FFMA R49, R44, R14, R49 ;  /* 0x0000000e2c317223 */ /* 0x000fe20000000031 */
[----:B------:R-:W-:Y:S01]  /*28e0*/  IADD3 R17, PT, PT, R65, UR9, RZ ;  /* 0x0000000941117c10 */ /* 0x000fe2000fffe0ff */
[----:B------:R-:W-:Y:S01]  /*28f0*/  IMAD.U32 R63, R8, 0x10000, RZ ;  /* 0x00010000083f7824 */ /* 0x000fe200078e00ff */
[----:B------:R-:W-:Y:S01]  /*2900*/  PRMT R64, R9, 0x7610, R64 ;  /* 0x0000761009407816 */ /* 0x000fe20000000040 */
[----:B------:R-:W-:Y:S01]  /*2910*/  FFMA R18, R49, R18, R62 ;  /* 0x0000001231127223 */ /* 0x000fe2000000003e */
[----:B------:R-:W-:Y:S01]  /*2920*/  LEA.HI.X R25, R16, R45, R25, 0x1, P0 ;  /* 0x0000002d10197211 */ /* 0x000fe200000f0c19 */
[----:B------:R-:W-:Y:S01]  /*2930*/  FMUL R63, R42, R63 ;  /* 0x0000003f2a3f7220 */ /* 0x000fe20000400000 */
[----:B------:R-:W-:Y:S01]  /*2940*/  PRMT R16, R9, 0x7632, R16 ;  /* 0x0000763209107816 */ /* 0x000fe20000000010 */
[----:B------:R0:W-:Y:S01]  /*2950*/  STG.E.EF.U16 desc[UR12][R36.64], R64 ;  /* 0x0000004024007986 */ /* 0x0001e2000c00150c */
[C---:B------:R-:W-:Y:S01]  /*2960*/  IADD3 R62, P0, PT, R40.reuse, R65, RZ ;  /* 0x00000041283e7210 */ /* 0x040fe20007f1e0ff */
[----:B--2---:R-:W-:Y:S01]  /*2970*/  IMAD.U32 R13, R13, 0x10000, RZ ;  /* 0x000100000d0d7824 */ /* 0x004fe200078e00ff */
[----:B------:R-:W-:Y:S01]  /*2980*/  IADD3 R14, P1, PT, R40, R17, RZ ;  /* 0x00000011280e7210 */ /* 0x000fe20007f3e0ff */
[----:B------:R2:W-:Y:S01]  /*2990*/  STG.E.EF.U16 desc[UR12][R38.64], R16 ;  /* 0x0000001026007986 */ /* 0x0005e2000c00150c */
[----:B------:R-:W-:Y:S01]  /*29a0*/  LEA.HI.X.SX32 R65, R65, RZ, 0x1, P0 ;  /* 0x000000ff41417211 */ /* 0x000fe200000f0eff */
[----:B------:R-:W-:Y:S01]  /*29b0*/  FFMA R15, R44, R15, R63 ;  /* 0x0000000f2c0f7223 */ /* 0x000fe2000000003f */
[----:B------:R-:W-:Y:S01]  /*29c0*/  SHF.L.U32 R61, R61, 0x10, RZ ;  /* 0x000000103d3d7819 */ /* 0x000fe200000006ff */
[----:B------:R-:W3:Y:S01]  /*29d0*/  LDS.128 R8, [R46+0x10] ;  /* 0x000010002e087984 */ /* 0x000ee20000000c00 */
[----:B------:R-:W-:Y:S01]  /*29e0*/  SHF.L.U32 R55, R55, 0x10, RZ ;  /* 0x0000001037377819 */ /* 0x000fe200000006ff */
[C---:B------:R-:W-:Y:S01]  /*29f0*/  FFMA R63, R15.reuse, R19, R18 ;  /* 0x000000130f3f7223 */ /* 0x040fe20000000012 */
[----:B------:R-:W-:Y:S01]  /*2a00*/  F2FP.BF16.F32.PACK_AB R49, R15, R49 ;  /* 0x000000310f31723e */ /* 0x000fe200000010ff */
[----:B0-----:R-:W-:Y:S01]  /*2a10*/  FMUL R64, R42, R13 ;  /* 0x0000000d2a407220 */ /* 0x001fe20000400000 */
[----:B------:R-:W-:Y:S01]  /*2a20*/  LEA R36, P0, R62, R43, 0x1 ;  /* 0x0000002b3e247211 */ /* 0x000fe200078008ff */
[----:B------:R-:W-:Y:S01]  /*2a30*/  FMUL R61, R42, R61 ;  /* 0x0000003d2a3d7220 */ /* 0x000fe20000400000 */
[----:B--2---:R-:W-:Y:S01]  /*2a40*/  LEA.HI.X.SX32 R16, R17, RZ, 0x1, P1 ;  /* 0x000000ff11107211 */ /* 0x004fe200008f0eff */
[----:B------:R0:W-:Y:S01]  /*2a50*/  STG.E.EF.U16 desc[UR12][R50.64], R49 ;  /* 0x0000003132007986 */ /* 0x0001e2000c00150c */
[----:B------:R-:W-:-:S02]  /*2a60*/  LEA R38, P1, R14, R43, 0x1 ;  /* 0x0000002b0e267211 */ /* 0x000fc400078208ff */
[----:B------:R-:W-:Y:S01]  /*2a70*/  IADD3 R17, PT, PT, R17, UR9, RZ ;  /* 0x0000000911117c10 */ /* 0x000fe2000fffe0ff */
[----:B-1----:R-:W-:Y:S01]  /*2a80*/  FFMA R64, R44, R5, R64 ;  /* 0x000000052c407223 */ /* 0x002fe20000000040 */
[-C--:B------:R-:W-:Y:S01]  /*2a90*/  LEA.HI.X R37, R62, R45.reuse, R65, 0x1, P0 ;  /* 0x0000002d3e257211 */ /* 0x080fe200000f0c41 */
[----:B------:R-:W-:Y:S01]  /*2aa0*/  IMAD.U32 R65, R12, 0x10000, RZ ;  /* 0x000100000c417824 */ /* 0x000fe200078e00ff */
[----:B------:R-:W-:Y:S01]  /*2ab0*/  LEA.HI.X R39, R14, R45, R16, 0x1, P1 ;  /* 0x0000002d0e277211 */ /* 0x000fe200008f0c10 */
[----:B------:R1:W2:Y:S01]  /*2ac0*/  LDS.U16 R62, [R48+UR10] ;  /* 0x0000000a303e7984 */ /* 0x0002a20008000400 */
[----:B------:R-:W-:Y:S01]  /*2ad0*/  IADD3 R16, P0, PT, R40, R17, RZ ;  /* 0x0000001128107210 */ /* 0x000fe20007f1e0ff */
[----:B------:R-:W-:Y:S01]  /*2ae0*/  FMUL R65, R42, R65 ;  /* 0x000000412a417220 */ /* 0x000fe20000400000 */
[----:B0-----:R-:W-:Y:S01]  /*2af0*/  PRMT R51, R49, 0x7632, R51 ;  /* 0x0000763231337816 */ /* 0x001fe20000000033 */
[----:B------:R-:W0:Y:S01]  /*2b00*/  LDS.128 R12, [R58+0x20] ;  /* 0x000020003a0c7984 */ /* 0x000e220000000c00 */
[C---:B------:R-:W-:Y:S01]  /*2b10*/  LEA.HI.X.SX32 R5, R17.reuse, RZ, 0x1, P0 ;  /* 0x000000ff11057211 */ /* 0x040fe200000f0eff */
[----:B------:R-:W-:Y:S01]  /*2b20*/  VIADD R17, R17, UR9 ;  /* 0x0000000911117c36 */ /* 0x000fe20008000000 */
[----:B-1----:R-:W-:Y:S01]  /*2b30*/  LEA R48, P0, R16, R43, 0x1 ;  /* 0x0000002b10307211 */ /* 0x002fe200078008ff */
[----:B------:R-:W-:Y:S01]  /*2b40*/  FFMA R66, R44, R4, R65 ;  /* 0x000000042c427223 */ /* 0x000fe20000000041 */
[----:B------:R1:W-:Y:S02]  /*2b50*/  STG.E.EF.U16 desc[UR12][R20.64], R51 ;  /* 0x0000003314007986 */ /* 0x0003e4000c00150c */
[----:B------:R-:W-:-:S02]  /*2b60*/  LEA.HI.X R49, R16, R45, R5, 0x1, P0 ;  /* 0x0000002d10317211 */ /* 0x000fc400000f0c05 */
[----:B------:R-:W-:Y:S02]  /*2b70*/  IADD3 R68, P0, PT, R40, R17, RZ ;  /* 0x0000001128447210 */ /* 0x000fe40007f1e0ff */
[----:B------:R-:W-:Y:S02]  /*2b80*/  F2FP.BF16.F32.PACK_AB R4, R64, R66 ;  /* 0x000000424004723e */ /* 0x000fe400000010ff */
[----:B------:R-:W-:Y:S02]  /*2b90*/  LEA.HI.X.SX32 R5, R17, RZ, 0x1, P0 ;  /* 0x000000ff11057211 */ /* 0x000fe400000f0eff */
[----:B------:R-:W4:Y:S01]  /*2ba0*/  LDS.128 R16, [R46+0x20] ;  /* 0x000020002e107984 */ /* 0x000f220000000c00 */
[----:B------:R-:W-:Y:S01]  /*2bb0*/  LEA R50, P0, R68, R43, 0x1 ;  /* 0x0000002b44327211 */ /* 0x000fe200078008ff */
[----:B---3--:R-:W-:Y:S02]  /*2bc0*/  FFMA R63, R66, R8, R63 ;  /* 0x00000008423f7223 */ /* 0x008fe4000000003f */
[----:B------:R-:W-:Y:S01]  /*2bd0*/  STG.E.EF.U16 desc[UR12][R22.64], R4 ;  /* 0x0000000416007986 */ /* 0x000fe2000c00150c */
[----:B-1----:R-:W-:Y:S01]  /*2be0*/  LEA.HI.X R51, R68, R45, R5, 0x1, P0 ;  /* 0x0000002d44337211 */ /* 0x002fe200000f0c05 */
[----:B------:R-:W-:Y:S01]  /*2bf0*/  FMUL R5, R42, R59 ;  /* 0x0000003b2a057220 */ /* 0x000fe20000400000 */
[----:B------:R-:W-:Y:S01]  /*2c00*/  FFMA R64, R64, R9, R63 ;  /* 0x0000000940407223 */ /* 0x000fe2000000003f */
[----:B------:R-:W1:Y:S01]  /*2c10*/  LDS.128 R20, [R58+0x30] ;  /* 0x000030003a147984 */ /* 0x000e620000000c00 */
[----:B------:R-:W-:-:S02]  /*2c20*/  IMAD.U32 R59, R60, 0x10000, RZ ;  /* 0x000100003c3b7824 */ /* 0x000fc400078e00ff */
[C---:B------:R-:W-:Y:S01]  /*2c30*/  FFMA R5, R44.reuse, R6, R5 ;  /* 0x000000062c057223 */ /* 0x040fe20000000005 */
[----:B------:R-:W-:Y:S01]  /*2c40*/  FFMA R6, R44, R7, R61 ;  /* 0x000000072c067223 */ /* 0x000fe2000000003d */
[----:B------:R-:W-:Y:S01]  /*2c50*/  ISETP.GE.U32.AND P0, PT, R47, 0x70, PT ;  /* 0x000000702f00780c */ /* 0x000fe20003f06070 */
[----:B------:R-:W-:Y:S01]  /*2c60*/  FMUL R8, R42, R59 ;  /* 0x0000003b2a087220 */ /* 0x000fe20000400000 */
[----:B------:R-:W-:Y:S01]  /*2c70*/  FFMA R7, R5, R10, R64 ;  /* 0x0000000a05077223 */ /* 0x000fe20000000040 */
[----:B------:R-:W-:Y:S02]  /*2c80*/  PRMT R10, R4, 0x7632, R10 ;  /* 0x00007632040a7816 */ /* 0x000fe4000000000a */
[C---:B------:R-:W-:Y:S01]  /*2c90*/  F2FP.BF16.F32.PACK_AB R5, R6.reuse, R5 ;  /* 0x000000050605723e */ /* 0x040fe200000010ff */
[----:B------:R-:W-:Y:S01]  /*2ca0*/  FFMA R7, R6, R11, R7 ;  /* 0x0000000b06077223 */ /* 0x000fe20000000007 */
[----:B------:R-:W-:Y:S01]  /*2cb0*/  IMAD.U32 R11, R54, 0x10000, RZ ;  /* 0x00010000360b7824 */ /* 0x000fe200078e00ff */
[----:B------:R3:W-:Y:S01]  /*2cc0*/  STG.E.EF.U16 desc[UR12][R26.64], R10 ;  /* 0x0000000a1a007986 */ /* 0x0007e2000c00150c */
[----:B--2---:R-:W-:Y:S01]  /*2cd0*/  IMAD.U32 R9, R62, 0x10000, RZ ;  /* 0x000100003e097824 */ /* 0x004fe200078e00ff */
[----:B------:R-:W-:Y:S01]  /*2ce0*/  IADD3 R47, PT, PT, R47, 0x10, RZ ;  /* 0x000000102f2f7810 */ /* 0x000fe20007ffe0ff */
[----:B------:R-:W-:-:S02]  /*2cf0*/  FMUL R11, R42, R11 ;  /* 0x0000000b2a0b7220 */ /* 0x000fc40000400000 */
[----:B------:R-:W-:Y:S01]  /*2d00*/  FMUL R9, R42, R9 ;  /* 0x000000092a097220 */ /* 0x000fe20000400000 */
[C---:B0-----:R-:W-:Y:S01]  /*2d10*/  FFMA R8, R44.reuse, R13, R8 ;  /* 0x0000000d2c087223 */ /* 0x041fe20000000008 */
[C---:B------:R-:W-:Y:S01]  /*2d20*/  PRMT R13, R5.reuse, 0x7610, R13 ;  /* 0x00007610050d7816 */ /* 0x040fe2000000000d */
[C---:B------:R-:W-:Y:S01]  /*2d30*/  FFMA R15, R44.reuse, R15, R53 ;  /* 0x0000000f2c0f7223 */ /* 0x040fe20000000035 */
[----:B------:R-:W-:Y:S01]  /*2d40*/  FFMA R12, R44, R12, R9 ;  /* 0x0000000c2c0c7223 */ /* 0x000fe20000000009 */
[----:B---3--:R-:W-:Y:S02]  /*2d50*/  PRMT R27, R5, 0x7632, R27 ;  /* 0x00007632051b7816 */ /* 0x008fe4000000001b */
[----:B------:R0:W-:Y:S02]  /*2d60*/  STG.E.EF.U16 desc[UR12][R28.64], R13 ;  /* 0x0000000d1c007986 */ /* 0x0001e4000c00150c */
[----:B------:R-:W-:Y:S01]  /*2d70*/  F2FP.BF16.F32.PACK_AB R4, R8, R12 ;  /* 0x0000000c0804723e */ /* 0x000fe200000010ff */
[----:B------:R-:W-:Y:S01]  /*2d80*/  FMUL R10, R42, R57 ;  /* 0x000000392a0a7220 */ /* 0x000fe20000400000 */
[----:B------:R-:W-:Y:S01]  /*2d90*/  SHF.L.U32 R5, R52, 0x10, RZ ;  /* 0x0000001034057819 */ /* 0x000fe200000006ff */
[----:B------:R2:W-:Y:S01]  /*2da0*/  STG.E.EF.U16 desc[UR12][R30.64], R27 ;  /* 0x0000001b1e007986 */ /* 0x0005e2000c00150c */
[----:B----4-:R-:W-:-:S03]  /*2db0*/  FFMA R7, R12, R16, R7 ;  /* 0x000000100c077223 */ /* 0x010fc60000000007 */
[----:B------:R-:W-:Y:S01]  /*2dc0*/  FMUL R9, R42, R5 ;  /* 0x000000052a097220 */ /* 0x000fe20000400000 */
[----:B------:R-:W-:Y:S01]  /*2dd0*/  FFMA R17, R8, R17, R7 ;  /* 0x0000001108117223 */ /* 0x000fe20000000007 */
[----:B0-----:R-:W-:Y:S02]  /*2de0*/  PRMT R29, R4, 0x7610, R29 ;  /* 0x00007610041d7816 */ /* 0x001fe4000000001d */
[----:B------:R-:W-:Y:S01]  /*2df0*/  FFMA R14, R44, R14, R9 ;  /* 0x0000000e2c0e7223 */ /* 0x000fe20000000009 */
[----:B------:R-:W-:Y:S02]  /*2e00*/  IMAD.U32 R9, R56, 0x10000, RZ ;  /* 0x0001000038097824 */ /* 0x000fe400078e00ff */
[----:B------:R-:W-:Y:S01]  /*2e10*/  FMUL R8, R42, R55 ;  /* 0x000000372a087220 */ /* 0x000fe20000400000 */
[----:B--2---:R-:W-:Y:S01]  /*2e20*/  PRMT R31, R4, 0x7632, R31 ;  /* 0x00007632041f7816 */ /* 0x004fe2000000001f */
[----:B-1----:R-:W-:Y:S01]  /*2e30*/  FFMA R20, R44, R20, R11 ;  /* 0x000000142c147223 */ /* 0x002fe2000000000b */
[----:B------:R-:W0:Y:S01]  /*2e40*/  LDS.128 R4, [R46+0x30] ;  /* 0x000030002e047984 */ /* 0x000e220000000c00 */
[----:B------:R-:W-:Y:S01]  /*2e50*/  FMUL R9, R42, R9 ;  /* 0x000000092a097220 */ /* 0x000fe20000400000 */
[C---:B------:R-:W-:Y:S01]  /*2e60*/  FFMA R21, R44.reuse, R21, R8 ;  /* 0x000000152c157223 */ /* 0x040fe20000000008 */
[----:B------:R-:W-:Y:S01]  /*2e70*/  F2FP.BF16.F32.PACK_AB R8, R15, R14 ;  /* 0x0000000e0f08723e */ /* 0x000fe200000010ff */
[C---:B------:R-:W-:Y:S01]  /*2e80*/  FFMA R10, R44.reuse, R23, R10 ;  /* 0x000000172c0a7223 */ /* 0x040fe2000000000a */
[----:B------:R-:W-:Y:S01]  /*2e90*/  FFMA R22, R44, R22, R9 ;  /* 0x000000162c167223 */ /* 0x000fe20000000009 */
[----:B------:R-:W-:Y:S01]  /*2ea0*/  STG.E.EF.U16 desc[UR12][R32.64], R29 ;  /* 0x0000001d20007986 */ /* 0x000fe2000c00150c */
[----:B------:R-:W-:Y:S01]  /*2eb0*/  F2FP.BF16.F32.PACK_AB R9, R21, R20 ;  /* 0x000000141509723e */ /* 0x000fe200000010ff */
[----:B------:R-:W-:Y:S01]  /*2ec0*/  FFMA R18, R14, R18, R17 ;  /* 0x000000120e127223 */ /* 0x000fe20000000011 */
[----:B------:R-:W-:Y:S01]  /*2ed0*/  PRMT R12, R8, 0x7632, R12 ;  /* 0x00007632080c7816 */ /* 0x000fe2000000000c */
[----:B------:R-:W-:Y:S01]  /*2ee0*/  STG.E.EF.U16 desc[UR12][R34.64], R31 ;  /* 0x0000001f22007986 */ /* 0x000fe2000c00150c */
[----:B------:R-:W-:Y:S01]  /*2ef0*/  PRMT R11, R9, 0x7632, R11 ;  /* 0x00007632090b7816 */ /* 0x000fe2000000000b */
[----:B------:R-:W-:-:S02]  /*2f00*/  FFMA R19, R15, R19, R18 ;  /* 0x000000130f137223 */ /* 0x000fc40000000012 */
[----:B------:R1:W-:Y:S04]  /*2f10*/  STG.E.EF.U16 desc[UR12][R2.64], R8 ;  /* 0x0000000802007986 */ /* 0x0003e8000c00150c */
[----:B------:R2:W-:Y:S04]  /*2f20*/  STG.E.EF.U16 desc[UR12][R24.64], R12 ;  /* 0x0000000c18007986 */ /* 0x0005e8000c00150c */
[----:B------:R3:W-:Y:S01]  /*2f30*/  STG.E.EF.U16 desc[UR12][R36.64], R9 ;  /* 0x0000000924007986 */ /* 0x0007e2000c00150c */
[----:B-1----:R-:W-:-:S03]  /*2f40*/  F2FP.BF16.F32.PACK_AB R3, R10, R22 ;  /* 0x000000160a03723e */ /* 0x002fc600000010ff */
[----:B------:R3:W-:Y:S01]  /*2f50*/  STG.E.EF.U16 desc[UR12][R38.64], R11 ;  /* 0x0000000b26007986 */ /* 0x0007e2000c00150c */
[----:B--2---:R-:W-:-:S03]  /*2f60*/  PRMT R25, R3, 0x7632, R25 ;  /* 0x0000763203197816 */ /* 0x004fc60000000019 */
[----:B------:R3:W-:Y:S04]  /*2f70*/  STG.E.EF.U16 desc[UR12][R48.64], R3 ;  /* 0x0000000330007986 */ /* 0x0007e8000c00150c */
[----:B------:R3:W-:Y:S01]  /*2f80*/  STG.E.EF.U16 desc[UR12][R50.64], R25 ;  /* 0x0000001932007986 */ /* 0x0007e2000c00150c */
[----:B0-----:R-:W-:-:S04]  /*2f90*/  FFMA R4, R20, R4, R19 ;  /* 0x0000000414047223 */ /* 0x001fc80000000013 */
[----:B------:R-:W-:-:S04]  /*2fa0*/  FFMA R5, R21, R5, R4 ;  /* 0x0000000515057223 */ /* 0x000fc80000000004 */
[----:B------:R-:W-:-:S04]  /*2fb0*/  FFMA R5, R22, R6, R5 ;  /* 0x0000000616057223 */ /* 0x000fc80000000005 */
[----:B------:R-:W-:Y:S01]  /*2fc0*/  FFMA R7, R10, R7, R5 ;  /* 0x000000070a077223 */ /* 0x000fe20000000005 */
[----:B---3--:R-:W-:Y:S06]  /*2fd0*/  @!P0 BRA `(.L_x_5) ;  /* 0xffffffec00848947 */ /* 0x008fec000383ffff */
[----:B------:R-:W0:Y:S01]  /*2fe0*/  LDC.64 R2, c[0x0][0x3a8] ;  /* 0x0000ea00ff027b82 */ /* 0x000e220000000a00 */
[----:B------:R-:W-:Y:S01]  /*2ff0*/  IMAD.IADD R41, R41, 0x1, R0 ;  /* 0x0000000129297824 */ /* 0x000fe200078e0200 */
[----:B------:R-:W-:-:S03]  /*3000*/  F2FP.BF16.F32.PACK_AB R7, RZ, R7 ;  /* 0x00000007ff07723e */ /* 0x000fc600000010ff */
[----:B0-----:R-:W-:-:S05]  /*3010*/  IMAD.WIDE R2, R41, 0x2, R2 ;  /* 0x0000000229027825 */ /* 0x001fca00078e0202 */
[----:B------:R-:W-:Y:S01]  /*3020*/  STG.E.U16 desc[UR12][R2.64], R7 ;  /* 0x0000000702007986 */ /* 0x000fe2000c10150c */
[----:B------:R-:W-:Y:S05]  /*3030*/  EXIT ;  /* 0x000000000000794d */ /* 0x000fea0003800000 */
.L_x_3:
[----:B------:R-:W-:Y:S01]  /*3040*/  IMAD.MOV.U32 R26, RZ, RZ, R19 ;  /* 0x000000ffff1a7224 */ /* 0x000fe200078e0013 */
[----:B------:R-:W-:Y:S01]  /*3050*/  MOV R25, 0x10 ;  /* 0x0000001000197802 */ /* 0x000fe20000000f00 */
[----:B------:R-:W-:Y:S02]  /*3060*/  IMAD.MOV.U32 R28, RZ, RZ, 0x1f ;  /* 0x0000001fff1c7424 */ /* 0x000fe400078e00ff */
[----:B------:R-:W-:-:S07]  /*3070*/  IMAD.MOV.U32 R23, RZ, RZ, -0x1 ;  /* 0xffffffffff177424 */ /* 0x000fce00078e00ff */
[----:B------:R-:W-:Y:S05]  /*3080*/  WARPSYNC.COLLECTIVE R23, `(.L_x_6) ;  /* 0x0000000017087348 */ /* 0x000fea0003c00000 */
[----:B------:R0:W1:Y:S02]  /*3090*/  SHFL.BFLY P0, R24, R26, R25, R28 ;  /* 0x0c0000191a187389 */ /* 0x000064000000001c */
[----:B01----:R-:W-:Y:S05]  /*30a0*/  ENDCOLLECTIVE ;  /* 0x000000000000791b */ /* 0x003fea0003800000 */
.L_x_6:
[----:B------:R-:W-:Y:S01]  /*30b0*/  IMAD.MOV.U32 R26, RZ, RZ, R9 ;  /* 0x000000ffff1a7224 */ /* 0x000fe200078e0009 */
[----:B------:R-:W-:-:S07]  /*30c0*/  MOV R8, R24 ;  /* 0x0000001800087202 */ /* 0x000fce0000000f00 */
[----:B------:R-:W-:Y:S05]  /*30d0*/  WARPSYNC.COLLECTIVE R23, `(.L_x_7) ;  /* 0x0000000017087348 */ /* 0x000fea0003c00000 */
[----:B------:R0:W1:Y:S02]  /*30e0*/  SHFL.BFLY P0, R24, R26, R25, R28 ;  /* 0x0c0000191a187389 */ /* 0x000064000000001c */
[----:B01----:R-:W-:Y:S05]  /*30f0*/  ENDCOLLECTIVE ;  /* 0x000000000000791b */ /* 0x003fea0003800000 */
.L_x_7:
[----:B------:R-:W-:-:S05]  /*3100*/  FADD R8, R19, R8 ;  /* 0x0000000813087221 */ /* 0x000fca0000000000 */
[----:B------:R-:W-:Y:S01]  /*3110*/  MOV R26, R8 ;  /* 0x00000008001a7202 */ /* 0x000fe20000000f00 */
[----:B------:R-:W-:Y:S02]  /*3120*/  IMAD.MOV.U32 R25, RZ, RZ, 0x8 ;  /* 0x00000008ff197424 */ /* 0x000fe400078e00ff */
[----:B------:R-:W-:-:S07]  /*3130*/  IMAD.MOV.U32 R10, RZ, RZ, R24 ;  /* 0x000000ffff0a7224 */ /* 0x000fce00078e0018 */
[----:B------:R-:W-:Y:S05]  /*3140*/  WARPSYNC.COLLECTIVE R23, `(.L_x_8) ;  /* 0x0000000017087348 */ /* 0x000fea0003c00000 */
[----:B------:R0:W1:Y:S02]  /*3150*/  SHFL.BFLY P0, R24, R26, R25, R28 ;  /* 0x0c0000191a187389 */ /* 0x000064000000001c */
[----:B01----:R-:W-:Y:S05]  /*3160*/  ENDCOLLECTIVE ;  /* 0x000000000000791b */ /* 0x003fea0003800000 */
.L_x_8:
[----:B------:R-:W-:-:S05]  /*3170*/  FADD R10, R9, R10 ;  /* 0x0000000a090a7221 */ /* 0x000fca0000000000 */
[----:B------:R-:W-:Y:S01]  /*3180*/  MOV R26, R10 ;  /* 0x0000000a001a7202 */ /* 0x000fe20000000f00 */
[----:B------:R-:W-:-:S07]  /*3190*/  IMAD.MOV.U32 R11, RZ, RZ, R24 ;  /* 0x000000ffff0b7224 */ /* 0x000fce00078e0018 */
[----:B------:R-:W-:Y:S05]  /*31a0*/  WARPSYNC.COLLECTIVE R23, `(.L_x_9) ;  /* 0x0000000017087348 */ /* 0x000fea0003c00000 */
[----:B------:R0:W1:Y:S02]  /*31b0*/  SHFL.BFLY P0, R24, R26, R25, R28 ;  /* 0x0c0000191a187389 */ /* 0x000064000000001c */
[----:B01----:R-:W-:Y:S05]  /*31c0*/  ENDCOLLECTIVE ;  /* 0x000000000000791b */ /* 0x003fea0003800000 */
.L_x_9:
[----:B------:R-:W-:-:S04]  /*31d0*/  FADD R11, R8, R11 ;  /* 0x0000000b080b7221 */ /* 0x000fc80000000000 */
[----:B------:R-:W-:Y:S01]  /*31e0*/  IMAD.MOV.U32 R26, RZ, RZ, R11 ;  /* 0x000000ffff1a7224 */ /* 0x000fe200078e000b */
[----:B------:R-:W-:Y:S01]  /*31f0*/  MOV R25, 0x4 ;  /* 0x0000000400197802 */ /* 0x000fe20000000f00 */
[----:B------:R-:W-:-:S07]  /*3200*/  IMAD.MOV.U32 R21, RZ, RZ, R24 ;  /* 0x000000ffff157224 */ /* 0x000fce00078e0018 */
[----:B------:R-:W-:Y:S05]  /*3210*/  WARPSYNC.COLLECTIVE R23, `(.L_x_10) ;  /* 0x0000000017087348 */ /* 0x000fea0003c00000 */
[----:B------:R0:W1:Y:S02]  /*3220*/  SHFL.BFLY P0, R24, R26, R25, R28 ;  /* 0x0c0000191a187389 */ /* 0x000064000000001c */
[----:B01----:R-:W-:Y:S05]  /*3230*/  ENDCOLLECTIVE ;  /* 0x000000000000791b */ /* 0x003fea0003800000 */
.L_x_10:
[----:B------:R-:W-:-:S04]  /*3240*/  FADD R21, R10, R21 ;  /* 0x000000150a157221 */ /* 0x000fc80000000000 */
[----:B------:R-:W-:Y:S02]  /*3250*/  IMAD.MOV.U32 R26, RZ, RZ, R21 ;  /* 0x000000ffff1a7224 */ /* 0x000fe400078e0015 */
[----:B------:R-:W-:-:S07]  /*3260*/  IMAD.MOV.U32 R20, RZ, RZ, R24 ;  /* 0x000000ffff147224 */ /* 0x000fce00078e0018 */
[----:B------:R-:W-:Y:S05]  /*3270*/  WARPSYNC.COLLECTIVE R23, `(.L_x_11) ;  /* 0x0000000017087348 */ /* 0x000fea0003c00000 */
[----:B------:R0:W1:Y:S02]  /*3280*/  SHFL.BFLY P0, R24, R26, R25, R28 ;  /* 0x0c0000191a187389 */ /* 0x000064000000001c */
[----:B01----:R-:W-:Y:S05]  /*3290*/  ENDCOLLECTIVE ;  /* 0x000000000000791b */ /* 0x003fea0003800000 */
.L_x_11:
[----:B------:R-:W-:-:S04]  /*32a0*/  FADD R20, R11, R20 ;  /* 0x000000140b147221 */ /* 0x000fc80000000000 */
[----:B------:R-:W-:Y:S02]  /*32b0*/  IMAD.MOV.U32 R26, RZ, RZ, R20 ;  /* 0x000000ffff1a7224 */ /* 0x000fe400078e0014 */
[----:B------:R-:W-:Y:S01]  /*32c0*/  IMAD.MOV.U32 R25, RZ, RZ, 0x2 ;  /* 0x00000002ff197424 */ /* 0x000fe200078e00ff */
[----:B------:R-:W-:-:S07]  /*32d0*/  MOV R22, R24 ;  /* 0x0000001800167202 */ /* 0x000fce0000000f00 */
[----:B------:R-:W-:Y:S05]  /*32e0*/  WARPSYNC.COLLECTIVE R23, `(.L_x_12) ;  /* 0x0000000017087348 */ /* 0x000fea0003c00000 */
[----:B------:R0:W1:Y:S02]  /*32f0*/  SHFL.BFLY P0, R24, R26, R25, R28 ;  /* 0x0c0000191a187389 */ /* 0x000064000000001c */
[----:B01----:R-:W-:Y:S05]  /*3300*/  ENDCOLLECTIVE ;  /* 0x000000000000791b */ /* 0x003fea0003800000 */
.L_x_12:
[----:B------:R-:W-:-:S04]  /*3310*/  FADD R22, R21, R22 ;  /* 0x0000001615167221 */ /* 0x000fc80000000000 */
[----:B------:R-:W-:Y:S01]  /*3320*/  IMAD.MOV.U32 R26, RZ, RZ, R22 ;  /* 0x000000ffff1a7224 */ /* 0x000fe200078e0016 */
[----:B------:R-:W-:-:S07]  /*3330*/  MOV R19, R24 ;  /* 0x0000001800137202 */ /* 0x000fce0000000f00 */
[----:B------:R-:W-:Y:S05]  /*3340*/  WARPSYNC.COLLECTIVE R23, `(.L_x_13) ;  /* 0x0000000017087348 */ /* 0x000fea0003c00000 */
[----:B------:R0:W1:Y:S02]  /*3350*/  SHFL.BFLY P0, R24, R26, R25, R28 ;  /* 0x0c0000191a187389 */ /* 0x000064000000001c */
[----:B01----:R-:W-:Y:S05]  /*3360*/  ENDCOLLECTIVE ;  /* 0x000000000000791b */ /* 0x003fea0003800000 */
.L_x_13:
[----:B------:R-:W-:-:S05]  /*3370*/  FADD R19, R20, R19 ;  /* 0x0000001314137221 */ /* 0x000fca0000000000 */
[----:B------:R-:W-:Y:S01]  /*3380*/  MOV R26, R19 ;  /* 0x00000013001a7202 */ /* 0x000fe20000000f00 */
[----:B------:R-:W-:Y:S02]  /*3390*/  IMAD.MOV.U32 R25, RZ, RZ, 0x1 ;  /* 0x00000001ff197424 */ /* 0x000fe400078e00ff */
[----:B------:R-:W-:-:S07]  /*33a0*/  IMAD.MOV.U32 R9, RZ, RZ, R24 ;  /* 0x000000ffff097224 */ /* 0x000fce00078e0018 */
[----:B------:R-:W-:Y:S05]  /*33b0*/  WARPSYNC.COLLECTIVE R23, `(.L_x_14) ;  /* 0x0000000017087348 */ /* 0x000fea0003c00000 */
[----:B------:R0:W1:Y:S02]  /*33c0*/  SHFL.BFLY P0, R24, R26, R25, R28 ;  /* 0x0c0000191a187389 */ /* 0x000064000000001c */
[----:B01----:R-:W-:Y:S05]  /*33d0*/  ENDCOLLECTIVE ;  /* 0x000000000000791b */ /* 0x003fea0003800000 */
.L_x_14:
[----:B------:R-:W-:-:S05]  /*33e0*/  FADD R9, R22, R9 ;  /* 0x0000000916097221 */ /* 0x000fca0000000000 */
[----:B------:R-:W-:Y:S01]  /*33f0*/  MOV R26, R9 ;  /* 0x00000009001a7202 */ /* 0x000fe20000000f00 */
[----:B------:R-:W-:-:S07]  /*3400*/  IMAD.MOV.U32 R8, RZ, RZ, R24 ;  /* 0x000000ffff087224 */ /* 0x000fce00078e0018 */
[----:B------:R-:W-:Y:S05]  /*3410*/  WARPSYNC.COLLECTIVE R23, `(.L_x_15) ;  /* 0x0000000017087348 */ /* 0x000fea0003c00000 */
[----:B------:R0:W1:Y:S02]  /*3420*/  SHFL.BFLY P0, R24, R26, R25, R28 ;  /* 0x0c0000191a187389 */ /* 0x000064000000001c */
[----:B01----:R-:W-:Y:S05]  /*3430*/  ENDCOLLECTIVE ;  /* 0x000000000000791b */ /* 0x003fea0003800000 */
.L_x_15:
[----:B------:R-:W-:Y:S01]  /*3440*/  FADD R8, R19, R8 ;  /* 0x0000000813087221 */ /* 0x000fe20000000000 */
[----:B------:R-:W-:Y:S01]  /*3450*/  IMAD.MOV.U32 R10, RZ, RZ, R24 ;  /* 0x000000ffff0a7224 */ /* 0x000fe200078e0018 */
[----:B------:R-:W-:Y:S06]  /*3460*/  BRA `(.L_x_16) ;  /* 0xffffffd800f07947 */ /* 0x000fec000383ffff */
.L_x_17:
[----:B------:R-:W-:-:S00]  /*3470*/  BRA `(.L_x_17) ;  /* 0xfffffffc00fc7947 */ /* 0x000fc0000383ffff */
[----:B------:R-:W-:-:S00]  /*3480*/  NOP ;  /* 0x0000000000007918 */ /* 0x000fc00000000000 */
[----:B------:R-:W-:-:S00]  /*3490*/  NOP ;  /* 0x0000000000007918 */ /* 0x000fc00000000000 */
[----:B------:R-:W-:-:S00]  /*34a0*/  NOP ;  /* 0x0000000000007918 */ /* 0x000fc00000000000 */
[----:B------:R-:W-:-:S00]  /*34b0*/  NOP ;  /* 0x0000000000007918 */ /* 0x000fc00000000000 */
[----:B------:R-:W-:-:S00]  /*34c0*/  NOP ;  /* 0x0000000000007918 */ /* 0x000fc00000000000 */
[----:B------:R-:W-:-:S00]  /*34d0*/  NOP ;  /* 0x0000000000007918 */ /* 0x000fc00000000000 */
[----:B------:R-:W-:-:S00]  /*34e0*/  NOP ;  /* 0x0000000000007918 */ /* 0x000fc00000000000 */
[----:B------:R-:W-:-:S00]  /*34f0*/  NOP ;  /* 0x0000000000007918 */ /* 0x000fc00000000000 */
.L_x_42:


//--------------------- .text.gdr_tma_kernel      --------------------------
	.section	.text.gdr_tma_kernel,"ax",@progbits
	.align	128
        .global         gdr_tma_kernel
        .type           gdr_tma_kernel,@function
        .size           gdr_tma_kernel,(.L_x_43 - gdr_tma_kernel)
        .other          gdr_tma_kernel,@"STO_CUDA_ENTRY STV_DEFAULT"
gdr_tma_kernel:
.text.gdr_tma_kernel:
[----:B------:R-:W-:Y:S08]  /*0000*/  LDC R1, c[0x0][0x37c] ;  /* 0x0000df00ff017b82 */ /* 0x000ff00000000800 */
[----:B------:R-:W0:Y:S01]  /*0010*/  LDC R6, c[0x0][0x3dc] ;  /* 0x0000f700ff067b82 */ /* 0x000e220000000800 */
[----:B------:R-:W1:Y:S01]  /*0020*/  S2R R5, SR_CTAID.Z ;  /* 0x0000000000057919 */ /* 0x000e620000002700 */
[----:B------:R-:W2:Y:S01]  /*0030*/  LDCU.64 UR14, c[0x0][0x358] ;  /* 0x00006b00ff0e77ac */ /* 0x000ea20008000a00 */
[----:B0-----:R-:W-:-:S04]  /*0040*/  IABS R9, R6 ;  /* 0x0000000600097213 */ /* 0x001fc80000000000 */
[----:B------:R-:W0:Y:S08]  /*0050*/  I2F.RP R0, R9 ;  /* 0x0000000900007306 */ /* 0x000e300000209400 */
[----:B0-----:R-:W0:Y:S02]  /*0060*/  MUFU.RCP R0, R0 ;  /* 0x0000000000007308 */ /* 0x001e240000001000 */
[----:B0-----:R-:W-:-:S06]  /*0070*/  VIADD R2, R0, 0xffffffe ;  /* 0x0ffffffe00027836 */ /* 0x001fcc0000000000 */
[----:B------:R0:W3:Y:S02]  /*0080*/  F2I.FTZ.U32.TRUNC.NTZ R3, R2 ;  /* 0x0000000200037305 */ /* 0x0000e4000021f000 */
[----:B0-----:R-:W-:Y:S02]  /*0090*/  HFMA2 R2, -RZ, RZ, 0, 0 ;  /* 0x00000000ff027431 */ /* 0x001fe400000001ff */
[----:B---3--:R-:W-:-:S04]  /*00a0*/  IMAD.MOV R4, RZ, RZ, -R3 ;  /* 0x000000ffff047224 */ /* 0x008fc800078e0a03 */
[----:B------:R-:W-:Y:S01]  /*00b0*/  IMAD R7, R4, R9, RZ ;  /* 0x0000000904077224 */ /* 0x000fe200078e02ff */
[----:B-1----:R-:W-:-:S03]  /*00c0*/  IABS R4, R5 ;  /* 0x0000000500047213 */ /* 0x002fc60000000000 */
[----:B------:R-:W-:-:S06]  /*00d0*/  IMAD.HI.U32 R3, R3, R7, R2 ;  /* 0x0000000703037227 */ /* 0x000fcc00078e0002 */
[----:B------:R-:W-:Y:S02]  /*00e0*/  IMAD.HI.U32 R7, R3, R4, RZ ;  /* 0x0000000403077227 */ /* 0x000fe400078e00ff */
[----:B------:R-:W0:Y:S02]  /*00f0*/  LDC.64 R2, c[0x0][0x3c0] ;  /* 0x0000f000ff027b82 */ /* 0x000e240000000a00 */
        /* <DEDUP_REMOVED lines=12> */
[----:B0-----:R-:W-:-:S06]  /*01c0*/  IMAD.WIDE R2, R7, 0x4, R2 ;  /* 0x0000000407027825 */ /* 0x001fcc00078e0202 */
[----:B--2---:R0:W2:Y:S01]  /*01d0*/  LDG.E.CONSTANT R2, desc[UR14][R2.64] ;  /* 0x0000000e02027981 */ /* 0x0040a2000c1e9900 */
[----:B------:R-:W1:Y:S01]  /*01e0*/  S2UR UR8, SR_CgaCtaId ;  /* 0x00000000000879c3 */ /* 0x000e620000008800 */
[----:B------:R-:W-:Y:S01]  /*01f0*/  UMOV UR6, 0x400 ;  /* 0x0000040000067882 */ /* 0x000fe20000000000 */
[----:B------:R-:W-:Y:S01]  /*0200*/  UMOV UR4, 0x1 ;  /* 0x0000000100047882 */ /* 0x000fe20000000000 */
[----:B------:R-:W3:Y:S01]  /*0210*/  S2R R0, SR_TID.X ;  /* 0x0000000000007919 */ /* 0x000ee20000002100 */
[----:B------:R-:W-:Y:S01]  /*0220*/  PLOP3.LUT P1, PT, PT, PT, PT, 0x8, 0x80 ;  /* 0x000000000080781c */ /* 0x000fe20003f2e170 */
[----:B------:R-:W4:Y:S03]  /*0230*/  S2R R4, SR_CTAID.Y ;  /* 0x0000000000047919 */ /* 0x000f260000002600 */
[----:B------:R-:W2:Y:S01]  /*0240*/  LDC R51, c[0x0][0x3e4] ;  /* 0x0000f900ff337b82 */ /* 0x000ea20000000800 */
[----:B0-----:R-:W-:-:S05]  /*0250*/  IADD3 R3, PT, PT, -R7, RZ, RZ ;  /* 0x000000ff07037210 */ /* 0x001fca0007ffe1ff */
[----:B------:R-:W-:Y:S01]  /*0260*/  IMAD R5, R6, R3, R5 ;  /* 0x0000000306057224 */ /* 0x000fe200078e0205 */
[----:B-1----:R-:W-:Y:S01]  /*0270*/  ULEA UR9, UR8, UR6, 0x18 ;  /* 0x0000000608097291 */ /* 0x002fe2000f8ec0ff */
[----:B---3--:R-:W-:-:S04]  /*0280*/  ISETP.NE.AND P0, PT, R0, RZ, PT ;  /* 0x000000ff0000720c */ /* 0x008fc80003f05270 */
[----:B------:R-:W-:-:S09]  /*0290*/  PLOP3.LUT P2, PT, P0, PT, PT, 0x8, 0x80 ;  /* 0x000000000080781c */ /* 0x000fd2000074e170 */
[----:B------:R-:W-:Y:S01]  /*02a0*/  VOTEU.ALL UP0, P0 ;  /* 0x0000000000ff7886 */ /* 0x000fe20000000000 */
[----:B------:R-:W-:Y:S01]  /*02b0*/  VOTEU.ALL UP1, P0 ;  /* 0x0000000000ff7886 */ /* 0x000fe20000020000 */
[----:B------:R-:W-:Y:S01]  /*02c0*/  VOTEU.ALL UP2, P0 ;  /* 0x0000000000ff7886 */ /* 0x000fe20000040000 */
[----:B------:R-:W0:Y:S01]  /*02d0*/  @!P0 LDC R8, c[0x0][0x3e0] ;  /* 0x0000f800ff088b82 */ /* 0x000e220000000800 */
[----:B------:R-:W-:Y:S01]  /*02e0*/  @!P0 IMAD.MOV.U32 R9, RZ, RZ, 0x4000 ;  /* 0x00004000ff098424 */ /* 0x000fe200078e00ff */
[----:B------:R-:W-:-:S04]  /*02f0*/  @!UP0 UIADD3 UR4, UPT, UPT, -UR4, 0x100000, URZ ;  /* 0x0010000004048890 */ /* 0x000fc8000fffe1ff */
[----:B------:R-:W-:Y:S02]  /*0300*/  @!UP0 USHF.L.U32 UR5, UR4, 0xb, URZ ;  /* 0x0000000b04058899 */ /* 0x000fe400080006ff */
[----:B------:R-:W-:Y:S02]  /*0310*/  @!UP0 USHF.L.U32 UR4, UR4, 0x1, URZ ;  /* 0x0000000104048899 */ /* 0x000fe400080006ff */
[----:B------:R-:W-:Y:S01]  /*0320*/  @!UP0 UIADD3 UR6, UPT, UPT, UR6, 0x500, URZ ;  /* 0x0000050006068890 */ /* 0x000fe2000fffe0ff */
[----:B------:R-:W1:Y:S03]  /*0330*/  @!UP0 LDCU.64 UR12, c[0x0][0x3f0] ;  /* 0x00007e00ff0c87ac */ /* 0x000e660008000a00 */
[----:B------:R-:W-:-:S06]  /*0340*/  @!UP0 ULEA UR8, UR8, UR6, 0x18 ;  /* 0x0000000608088291 */ /* 0x000fcc000f8ec0ff */
[----:B------:R3:W5:Y:S01]  /*0350*/  @!UP1 SYNCS.EXCH.64 URZ, [UR9], UR4 ;  /* 0x0000000409ff95b2 */ /* 0x0007620008000100 */
[----:B------:R-:W-:Y:S01]  /*0360*/  VOTEU.ALL UP1, P0 ;  /* 0x0000000000ff7886 */ /* 0x000fe20000020000 */
[----:B------:R3:W5:Y:S02]  /*0370*/  @!UP2 SYNCS.EXCH.64 URZ, [UR9+0x8], UR4 ;  /* 0x0000080409ffa5b2 */ /* 0x0007640008000100 */
[----:B-----5:R-:W-:Y:S06]  /*0380*/  BAR.SYNC.DEFER_BLOCKING 0x0 ;  /* 0x0000000000007b1d */ /* 0x020fec0000010000 */
[----:B------:R3:W-:Y:S01]  /*0390*/  @!P0 SYNCS.ARRIVE.TRANS64 RZ, [UR9], R9 ;  /* 0x00000009ffff89a7 */ /* 0x0007e20008000009 */
[----:B--2---:R-:W-:Y:S01]  /*03a0*/  @!P0 IMAD R3, R2, R6, R5 ;  /* 0x0000000602038224 */ /* 0x004fe200078e0205 */
[----:B----4-:R-:W-:-:S03]  /*03b0*/  @!P0 SHF.L.U32 R6, R4, 0x7, RZ ;  /* 0x0000000704068819 */ /* 0x010fc600000006ff */
[----:B0-----:R-:W-:Y:S01]  /*03c0*/  @!P0 IMAD R3, R3, R8, RZ ;  /* 0x0000000803038224 */ /* 0x001fe200078e02ff */
[----:B------:R-:W-:-:S04]  /*03d0*/  @!P0 R2UR UR10, R6 ;  /* 0x00000000060a82ca */ /* 0x000fc800000e0000 */
[----:B------:R-:W-:Y:S02]  /*03e0*/  @!P0 R2UR UR11, R3 ;  /* 0x00000000030b82ca */ /* 0x000fe400000e0000 */
[----:B-1-3--:R-:W-:-:S13]  /*03f0*/  SHF.R.S32.HI R3, RZ, 0x1f, R2 ;  /* 0x0000001fff037819 */ /* 0x00afda0000011402 */
.L_x_18:
[----:B------:R-:W-:Y:S01]  /*0400*/  @P2 ELECT P1, URZ, PT ;  /* 0x0000000000ff282f */ /* 0x000fe20003820000 */
[----:B------:R0:W-:-:S12]  /*0410*/  @!UP1 UTMALDG.2D [UR8], [UR12] ;  /* 0x000000080c0095b4 */ /* 0x0001d80008008000 */
[----:B------:R-:W-:Y:S02]  /*0420*/  @P1 PLOP3.LUT P2, PT, P1, PT, PT, 0x8, 0x80 ;  /* 0x000000000080181c */ /* 0x000fe40000f4e170 */
[----:B------:R-:W-:-:S11]  /*0430*/  PLOP3.LUT P1, PT, PT, PT, PT, 0x8, 0x80 ;  /* 0x000000000080781c */ /* 0x000fd60003f2e170 */
[----:B0-----:R-:W-:Y:S05]  /*0440*/  @P2 BRA.U.ANY `(.L_x_18) ;  /* 0xfffffffd00ec2947 */ /* 0x001fea000393ffff */
[----:B------:R0:W-:Y:S01]  /*0450*/  @!P0 SYNCS.ARRIVE.TRANS64 RZ, [UR9+0x8], R9 ;  /* 0x00000809ffff89a7 */ /* 0x0001e20008000009 */
[----:B------:R-:W-:Y:S01]  /*0460*/  PLOP3.LUT P1, PT, PT, PT, PT, 0x8, 0x80 ;  /* 0x000000000080781c */ /* 0x000fe20003f2e170 */
[----:B------:R-:W-:Y:S01]  /*0470*/  @!UP0 UIADD3 UR6, UPT, UPT, UR10, 0x40, URZ ;  /* 0x000000400a068890 */ /* 0x000fe2000fffe0ff */
[----:B------:R-:W-:Y:S01]  /*0480*/  PLOP3.LUT P2, PT, P0, PT, PT, 0x8, 0x80 ;  /* 0x000000000080781c */ /* 0x000fe2000074e170 */
[----:B------:R-:W-:Y:S02]  /*0490*/  @!UP0 UIADD3 UR4, UPT, UPT, UR8, 0x4000, URZ ;  /* 0x0000400008048890 */ /* 0x000fe4000fffe0ff */
[----:B------:R-:W-:Y:S01]  /*04a0*/  @!UP0 UIADD3 UR5, UPT, UPT, UR9, 0x8, URZ ;  /* 0x0000000809058890 */ /* 0x000fe2000fffe0ff */
[----:B------:R-:W-:-:S11]  /*04b0*/  VOTEU.ALL UP0, P0 ;  /* 0x0000000000ff7886 */ /* 0x000fd60000000000 */
.L_x_19:
[----:B------:R-:W-:Y:S01]  /*04c0*/  @P2 ELECT P1, URZ, PT ;  /* 0x0000000000ff282f */ /* 0x000fe20003820000 */
[----:B------:R-:W-:Y:S02]  /*04d0*/  UMOV UR7, UR11 ;  /* 0x0000000b00077c82 */ /* 0x000fe40008000000 */
[----:B------:R1:W-:Y:S10]  /*04e0*/  @!UP0 UTMALDG.2D [UR4], [UR12] ;  /* 0x000000040c0085b4 */ /* 0x0003f40008008000 */
[----:B------:R-:W-:-:S02]  /*04f0*/  @P1 PLOP3.LUT P2, PT, P1, PT, PT, 0x8, 0x80 ;  /* 0x000000000080181c */ /* 0x000fc40000f4e170 */
[----:B------:R-:W-:-:S11]  /*0500*/  PLOP3.LUT P1, PT, PT, PT, PT, 0x8, 0x80 ;  /* 0x000000000080781c */ /* 0x000fd60003f2e170 */
[----:B-1----:R-:W-:Y:S05]  /*0510*/  @P2 BRA.U.ANY `(.L_x_19) ;  /* 0xfffffffd00e82947 */ /* 0x002fea000393ffff */
[----:B------:R-:W-:Y:S01]  /*0520*/  BAR.SYNC.DEFER_BLOCKING 0x0 ;  /* 0x0000000000007b1d */ /* 0x000fe20000010000 */
[----:B------:R-:W-:-:S05]  /*0530*/  SHF.L.U32 R6, RZ, 0x1f, RZ ;  /* 0x0000001fff067819 */ /* 0x000fca00000006ff */
[----:B------:R-:W1:Y:S02]  /*0540*/  SYNCS.PHASECHK.TRANS64.TRYWAIT P0, [UR9], R6 ;  /* 0x00000006ff0075a7 */ /* 0x000e640008001109 */
[----:B-1----:R-:W-:Y:S05]  /*0550*/  @P0 BRA `(.L_x_20) ;  /* 0x0000000000240947 */ /* 0x002fea0003800000 */
[----:B------:R-:W-:Y:S01]  /*0560*/  SHF.L.U32 R6, RZ, 0x1f, RZ ;  /* 0x0000001fff067819 */ /* 0x000fe200000006ff */
[----:B------:R-:W-:-:S06]  /*0570*/  UMOV UR4, URZ ;  /* 0x000000ff00047c82 */ /* 0x000fcc0008000000 */
.L_x_22:
[----:B------:R-:W-:-:S04]  /*0580*/  UIADD3 UR4, UPT, UPT, UR4, 0x1, URZ ;  /* 0x0000000104047890 */ /* 0x000fc8000fffe0ff */
[----:B------:R-:W-:-:S09]  /*0590*/  ULOP3.LUT UP0, UR4, UR4, 0xff, URZ, 0xc0, !UPT ;  /* 0x000000ff04047892 */ /* 0x000fd2000f80c0ff */
[----:B------:R-:W-:Y:S05]  /*05a0*/  BRA.U UP0, `(.L_x_21) ;  /* 0x0000000100087547 */ /* 0x000fea000b800000 */
[----:B------:R-:W-:Y:S05]  /*05b0*/  NANOSLEEP 0x20 ;  /* 0x000000200000795d */ /* 0x000fea0003800000 */
[----:B------:R-:W-:Y:S01]  /*05c0*/  NOP ;  /* 0x0000000000007918 */ /* 0x000fe20000000000 */
.L_x_21:
[----:B------:R-:W1:Y:S02]  /*05d0*/  SYNCS.PHASECHK.TRANS64.TRYWAIT P0, [UR9], R6 ;  /* 0x00000006ff0075a7 */ /* 0x000e640008001109 */
[----:B-1----:R-:W-:Y:S05]  /*05e0*/  @!P0 BRA `(.L_x_22) ;  /* 0xfffffffc00e48947 */ /* 0x002fea000383ffff */
.L_x_20:
[----:B------:R-:W1:Y:S02]  /*05f0*/  SYNCS.PHASECHK.TRANS64.TRYWAIT P0, [UR9+0x8], R6 ;  /* 0x00000806ff0075a7 */ /* 0x000e640008001109 */
[----:B-1----:R-:W-:Y:S05]  /*0600*/  @P0 BRA `(.L_x_23) ;  /* 0x0000000000240947 */ /* 0x002fea0003800000 */
[----:B------:R-:W-:Y:S01]  /*0610*/  SHF.L.U32 R6, RZ, 0x1f, RZ ;  /* 0x0000001fff067819 */ /* 0x000fe200000006ff */
[----:B------:R-:W-:-:S06]  /*0620*/  UMOV UR4, URZ ;  /* 0x000000ff00047c82 */ /* 0x000fcc0008000000 */
.L_x_25:
[----:B------:R-:W-:-:S04]  /*0630*/  UIADD3 UR4, UPT, UPT, UR4, 0x1, URZ ;  /* 0x0000000104047890 */ /* 0x000fc8000fffe0ff */
[----:B------:R-:W-:-:S09]  /*0640*/  ULOP3.LUT UP0, UR4, UR4, 0xff, URZ, 0xc0, !UPT ;  /* 0x000000ff04047892 */ /* 0x000fd2000f80c0ff */
[----:B------:R-:W-:Y:S05]  /*0650*/  BRA.U UP0, `(.L_x_24) ;  /* 0x0000000100087547 */ /* 0x000fea000b800000 */
[----:B------:R-:W-:Y:S05]  /*0660*/  NANOSLEEP 0x20 ;  /* 0x000000200000795d */ /* 0x000fea0003800000 */
[----:B------:R-:W-:Y:S01]  /*0670*/  NOP ;  /* 0x0000000000007918 */ /* 0x000fe20000000000 */
.L_x_24:
[----:B------:R-:W1:Y:S02]  /*0680*/  SYNCS.PHASECHK.TRANS64.TRYWAIT P0, [UR9+0x8], R6 ;  /* 0x00000806ff0075a7 */ /* 0x000e640008001109 */
[----:B-1----:R-:W-:Y:S05]  /*0690*/  @!P0 BRA `(.L_x_25) ;  /* 0xfffffffc00e48947 */ /* 0x002fea000383ffff */
.L_x_23:
[----:B------:R-:W-:-:S13]  /*06a0*/  ISETP.GT.U32.AND P0, PT, R0, 0x1f, PT ;  /* 0x0000001f0000780c */ /* 0x000fda0003f04070 */
[----:B------:R-:W-:Y:S05]  /*06b0*/  @P0 BRA `(.L_x_26) ;  /* 0x0000000800280947 */ /* 0x000fea0003800000 */
[----:B------:R-:W1:Y:S01]  /*06c0*/  LDC.64 R12, c[0x0][0x3d8] ;  /* 0x0000f600ff0c7b82 */ /* 0x000e620000000a00 */
[----:B------:R-:W2:Y:S01]  /*06d0*/  LDCU UR8, c[0x0][0x3e0] ;  /* 0x00007c00ff0877ac */ /* 0x000ea20008000800 */
[----:B------:R-:W3:Y:S01]  /*06e0*/  LDCU.128 UR4, c[0x0][0x380] ;  /* 0x00007000ff0477ac */ /* 0x000ee20008000c00 */
[----:B-1----:R-:W-:-:S04]  /*06f0*/  IABS R11, R12 ;  /* 0x0000000c000b7213 */ /* 0x002fc80000000000 */
[----:B------:R-:W1:Y:S08]  /*0700*/  I2F.RP R6, R11 ;  /* 0x0000000b00067306 */ /* 0x000e700000209400 */
[----:B-1----:R-:W1:Y:S02]  /*0710*/  MUFU.RCP R6, R6 ;  /* 0x0000000600067308 */ /* 0x002e640000001000 */
[----:B-1----:R-:W-:-:S06]  /*0720*/  VIADD R8, R6, 0xffffffe ;  /* 0x0ffffffe06087836 */ /* 0x002fcc0000000000 */
[----:B0-----:R0:W1:Y:S02]  /*0730*/  F2I.FTZ.U32.TRUNC.NTZ R9, R8 ;  /* 0x0000000800097305 */ /* 0x001064000021f000 */
[----:B0-----:R-:W-:Y:S01]  /*0740*/  IMAD.MOV.U32 R8, RZ, RZ, RZ ;  /* 0x000000ffff087224 */ /* 0x001fe200078e00ff */
[----:B-1----:R-:W-:-:S05]  /*0750*/  IADD3 R10, PT, PT, RZ, -R9, RZ ;  /* 0x80000009ff0a7210 */ /* 0x002fca0007ffe0ff */
[----:B------:R-:W-:Y:S01]  /*0760*/  IMAD R15, R10, R11, RZ ;  /* 0x0000000b0a0f7224 */ /* 0x000fe200078e02ff */
[----:B------:R-:W-:-:S03]  /*0770*/  IABS R10, R13 ;  /* 0x0000000d000a7213 */ /* 0x000fc60000000000 */
[----:B------:R-:W-:Y:S01]  /*0780*/  IMAD.HI.U32 R9, R9, R15, R8 ;  /* 0x0000000f09097227 */ /* 0x000fe200078e0008 */
[----:B------:R-:W-:-:S05]  /*0790*/  IABS R15, R5 ;  /* 0x00000005000f7213 */ /* 0x000fca0000000000 */
[----:B------:R-:W-:-:S05]  /*07a0*/  IMAD.HI.U32 R9, R9, R10, RZ ;  /* 0x0000000a09097227 */ /* 0x000fca00078e00ff */
[----:B------:R-:W-:-:S05]  /*07b0*/  IADD3 R6, PT, PT, -R9, RZ, RZ ;  /* 0x000000ff09067210 */ /* 0x000fca0007ffe1ff */
[----:B------:R-:W-:-:S05]  /*07c0*/  IMAD R6, R11, R6, R10 ;  /* 0x000000060b067224 */ /* 0x000fca00078e020a */
[----:B------:R-:W-:-:S13]  /*07d0*/  ISETP.GT.U32.AND P1, PT, R11, R6, PT ;  /* 0x000000060b00720c */ /* 0x000fda0003f24070 */
[----:B------:R-:W-:Y:S01]  /*07e0*/  @!P1 IMAD.IADD R6, R6, 0x1, -R11 ;  /* 0x0000000106069824 */ /* 0x000fe200078e0a0b */
[----:B------:R-:W-:Y:S02]  /*07f0*/  @!P1 IADD3 R9, PT, PT, R9, 0x1, RZ ;  /* 0x0000000109099810 */ /* 0x000fe40007ffe0ff */
[----:B------:R-:W-:Y:S02]  /*0800*/  ISETP.NE.AND P1, PT, R12, RZ, PT ;  /* 0x000000ff0c00720c */ /* 0x000fe40003f25270 */
[----:B------:R-:W-:Y:S02]  /*0810*/  ISETP.GE.U32.AND P0, PT, R6, R11, PT ;  /* 0x0000000b0600720c */ /* 0x000fe40003f06070 */
[----:B------:R-:W-:-:S04]  /*0820*/  LOP3.LUT R6, R13, R12, RZ, 0x3c, !PT ;  /* 0x0000000c0d067212 */ /* 0x000fc800078e3cff */
[----:B------:R-:W-:-:S07]  /*0830*/  ISETP.GE.AND P2, PT, R6, RZ, PT ;  /* 0x000000ff0600720c */ /* 0x000fce0003f46270 */
[----:B------:R-:W-:-:S05]  /*0840*/  @P0 VIADD R9, R9, 0x1 ;  /* 0x0000000109090836 */ /* 0x000fca0000000000 */
[----:B------:R-:W-:-:S05]  /*0850*/  MOV R14, R9 ;  /* 0x00000009000e7202 */ /* 0x000fca0000000f00 */
[----:B------:R-:W-:Y:S01]  /*0860*/  @!P2 IMAD.MOV R14, RZ, RZ, -R14 ;  /* 0x000000ffff0ea224 */ /* 0x000fe200078e0a0e */
[----:B------:R-:W-:-:S04]  /*0870*/  @!P1 LOP3.LUT R14, RZ, R12, RZ, 0x33, !PT ;  /* 0x0000000cff0e9212 */ /* 0x000fc800078e33ff */
[-C--:B------:R-:W-:Y:S02]  /*0880*/  IABS R11, R14.reuse ;  /* 0x0000000e000b7213 */ /* 0x080fe40000000000 */
[----:B------:R-:W-:Y:S02]  /*0890*/  IABS R16, R14 ;  /* 0x0000000e00107213 */ /* 0x000fe40000000000 */
[----:B------:R-:W0:Y:S08]  /*08a0*/  I2F.RP R6, R11 ;  /* 0x0000000b00067306 */ /* 0x000e300000209400 */
[----:B0-----:R-:W0:Y:S02]  /*08b0*/  MUFU.RCP R6, R6 ;  /* 0x0000000600067308 */ /* 0x001e240000001000 */
[----:B0-----:R-:W-:-:S02]  /*08c0*/  IADD3 R8, PT, PT, R6, 0xffffffe, RZ ;  /* 0x0ffffffe06087810 */ /* 0x001fc40007ffe0ff */
[----:B------:R-:W-:-:S04]  /*08d0*/  IADD3 R6, PT, PT, RZ, -R16, RZ ;  /* 0x80000010ff067210 */ /* 0x000fc80007ffe0ff */
[----:B------:R0:W1:Y:S02]  /*08e0*/  F2I.FTZ.U32.TRUNC.NTZ R9, R8 ;  /* 0x0000000800097305 */ /* 0x000064000021f000 */
[----:B0-----:R-:W-:Y:S02]  /*08f0*/  IMAD.MOV.U32 R8, RZ, RZ, RZ ;  /* 0x000000ffff087224 */ /* 0x001fe400078e00ff */
[----:B-1----:R-:W-:-:S04]  /*0900*/  IMAD.MOV R10, RZ, RZ, -R9 ;  /* 0x000000ffff0a7224 */ /* 0x002fc800078e0a09 */
[----:B------:R-:W-:Y:S01]  /*0910*/  IMAD R13, R10, R11, RZ ;  /* 0x0000000b0a0d7224 */ /* 0x000fe200078e02ff */
[----:B------:R-:W-:-:S03]  /*0920*/  MOV R10, R15 ;  /* 0x0000000f000a7202 */ /* 0x000fc60000000f00 */
[----:B------:R-:W-:-:S06]  /*0930*/  IMAD.HI.U32 R9, R9, R13, R8 ;  /* 0x0000000d09097227 */ /* 0x000fcc00078e0008 */
[----:B------:R-:W-:-:S04]  /*0940*/  IMAD.HI.U32 R9, R9, R10, RZ ;  /* 0x0000000a09097227 */ /* 0x000fc800078e00ff */
        /* <DEDUP_REMOVED lines=8> */
[----:B------:R-:W-:-:S06]  /*09d0*/  @P0 VIADD R9, R9, 0x1 ;  /* 0x0000000109090836 */ /* 0x000fcc0000000000 */
[----:B------:R-:W-:Y:S02]  /*09e0*/  @!P2 IADD3 R9, PT, PT, -R9, RZ, RZ ;  /* 0x000000ff0909a210 */ /* 0x000fe40007ffe1ff */
[----:B------:R-:W-:-:S05]  /*09f0*/  @!P1 LOP3.LUT R9, RZ, R14, RZ, 0x33, !PT ;  /* 0x0000000eff099212 */ /* 0x000fca00078e33ff */
[----:B------:R-:W-:-:S04]  /*0a00*/  IMAD R9, R7, R12, R9 ;  /* 0x0000000c07097224 */ /* 0x000fc800078e0209 */
[----:B--2---:R-:W-:-:S05]  /*0a10*/  IMAD R9, R9, UR8, RZ ;  /* 0x0000000809097c24 */ /* 0x004fca000f8e02ff */
[----:B------:R-:W-:-:S04]  /*0a20*/  LEA R6, P0, R0, R9, 0x2 ;  /* 0x0000000900067211 */ /* 0x000fc800078010ff */
[----:B------:R-:W-:Y:S01]  /*0a30*/  LEA.HI.X.SX32 R9, R9, RZ, 0x1, P0 ;  /* 0x000000ff09097211 */ /* 0x000fe200000f0eff */
[----:B------:R-:W-:-:S03]  /*0a40*/  IMAD.SHL.U32 R10, R6, 0x2, RZ ;  /* 0x00000002060a7824 */ /* 0x000fc600078e00ff */
[----:B------:R-:W-:Y:S02]  /*0a50*/  SHF.L.U64.HI R6, R6, 0x1, R9 ;  /* 0x0000000106067819 */ /* 0x000fe40000010209 */
[C---:B---3--:R-:W-:Y:S02]  /*0a60*/  IADD3 R8, P0, PT, R10.reuse, UR6, RZ ;  /* 0x000000060a087c10 */ /* 0x048fe4000ff1e0ff */
[----:B------:R-:W-:Y:S02]  /*0a70*/  IADD3 R10, P1, PT, R10, UR4, RZ ;  /* 0x000000040a0a7c10 */ /* 0x000fe4000ff3e0ff */
[C---:B------:R-:W-:Y:S02]  /*0a80*/  IADD3.X R9, PT, PT, R6.reuse, UR7, RZ, P0, !PT ;  /* 0x0000000706097c10 */ /* 0x040fe400087fe4ff */
[----:B------:R-:W-:-:S03]  /*0a90*/  IADD3.X R11, PT, PT, R6, UR5, RZ, P1, !PT ;  /* 0x00000005060b7c10 */ /* 0x000fc60008ffe4ff */
[----:B------:R-:W2:Y:S04]  /*0aa0*/  LDG.E.CONSTANT R6, desc[UR14][R8.64] ;  /* 0x0000000e08067981 */ /* 0x000ea8000c1e9900 */
[----:B------:R-:W3:Y:S04]  /*0ab0*/  LDG.E.CONSTANT R15, desc[UR14][R10.64] ;  /* 0x0000000e0a0f7981 */ /* 0x000ee8000c1e9900 */
[----:B------:R-:W4:Y:S04]  /*0ac0*/  LDG.E.CONSTANT R12, desc[UR14][R8.64+0x4] ;  /* 0x0000040e080c7981 */ /* 0x000f28000c1e9900 */
[----:B------:R-:W5:Y:S01]  /*0ad0*/  LDG.E.CONSTANT R16, desc[UR14][R10.64+0x4] ;  /* 0x0000040e0a107981 */ /* 0x000f62000c1e9900 */
[----:B------:R-:W-:Y:S01]  /*0ae0*/  UMOV UR4, 0xffffffff ;  /* 0xffffffff00047882 */ /* 0x000fe20000000000 */
[----:B--2---:R-:W-:-:S02]  /*0af0*/  PRMT R13, R6, 0x7632, R13 ;  /* 0x00007632060d7816 */ /* 0x004fc4000000000d */
[----:B------:R-:W-:Y:S02]  /*0b00*/  SHF.L.U32 R14, R6, 0x10, RZ ;  /* 0x00000010060e7819 */ /* 0x000fe400000006ff */
[----:B---3--:R-:W-:Y:S01]  /*0b10*/  PRMT R17, R15, 0x7632, R17 ;  /* 0x000076320f117816 */ /* 0x008fe20000000011 */
[----:B------:R-:W-:Y:S01]  /*0b20*/  IMAD.U32 R13, R13, 0x10000, RZ ;  /* 0x000100000d0d7824 */ /* 0x000fe200078e00ff */
[----:B------:R-:W-:Y:S02]  /*0b30*/  SHF.L.U32 R15, R15, 0x10, RZ ;  /* 0x000000100f0f7819 */ /* 0x000fe400000006ff */
[----:B------:R-:W-:Y:S01]  /*0b40*/  SHF.L.U32 R17, R17, 0x10, RZ ;  /* 0x0000001011117819 */ /* 0x000fe200000006ff */
[----:B------:R-:W-:Y:S01]  /*0b50*/  FMUL R19, R13, R13 ;  /* 0x0000000d0d137220 */ /* 0x000fe20000400000 */
[C---:B----4-:R-:W-:Y:S01]  /*0b60*/  PRMT R6, R12.reuse, 0x7632, R6 ;  /* 0x000076320c067816 */ /* 0x050fe20000000006 */
[----:B------:R-:W-:Y:S01]  /*0b70*/  IMAD.U32 R12, R12, 0x10000, RZ ;  /* 0x000100000c0c7824 */ /* 0x000fe200078e00ff */
[C---:B-----5:R-:W-:Y:S01]  /*0b80*/  PRMT R8, R16.reuse, 0x7632, R8 ;  /* 0x0000763210087816 */ /* 0x060fe20000000008 */
[----:B------:R-:W-:Y:S01]  /*0b90*/  FMUL R18, R17, R17 ;  /* 0x0000001111127220 */ /* 0x000fe20000400000 */
[----:B------:R-:W-:-:S02]  /*0ba0*/  IMAD.U32 R16, R16, 0x10000, RZ ;  /* 0x0001000010107824 */ /* 0x000fc400078e00ff */
[----:B------:R-:W-:Y:S01]  /*0bb0*/  FFMA R19, R14, R14, R19 ;  /* 0x0000000e0e137223 */ /* 0x000fe20000000013 */
[----:B------:R-:W-:Y:S01]  /*0bc0*/  SHF.L.U32 R6, R6, 0x10, RZ ;  /* 0x0000001006067819 */ /* 0x000fe200000006ff */
[----:B------:R-:W-:Y:S01]  /*0bd0*/  FFMA R9, R15, R15, R18 ;  /* 0x0000000f0f097223 */ /* 0x000fe20000000012 */
[----:B------:R-:W-:Y:S02]  /*0be0*/  IMAD.U32 R8, R8, 0x10000, RZ ;  /* 0x0001000008087824 */ /* 0x000fe400078e00ff */
[----:B------:R-:W-:Y:S01]  /*0bf0*/  FFMA R19, R12, R12, R19 ;  /* 0x0000000c0c137223 */ /* 0x000fe20000000013 */
[----:B------:R-:W-:-:S03]  /*0c00*/  FFMA R9, R16, R16, R9 ;  /* 0x0000001010097223 */ /* 0x000fc60000000009 */
[----:B------:R-:W-:Y:S01]  /*0c10*/  FFMA R19, R6, R6, R19 ;  /* 0x0000000606137223 */ /* 0x000fe20000000013 */
        /* <DEDUP_REMOVED lines=21> */
.L_x_40:
[----:B--2---:R-:W-:Y:S01]  /*0d70*/  FADD R18, R9, R18 ;  /* 0x0000001209127221 */ /* 0x004fe20000000000 */
[----:B------:R-:W-:Y:S01]  /*0d80*/  FADD R10, R10, 9.9999999747524270788e-07 ;  /* 0x358637bd0a0a7421 */ /* 0x000fe20000000000 */
[----:B------:R-:W0:Y:S01]  /*0d90*/  S2UR UR6, SR_CgaCtaId ;  /* 0x00000000000679c3 */ /* 0x000e220000008800 */
[----:B------:R-:W1:Y:S01]  /*0da0*/  LDCU UR7, c[0x0][0x3c8] ;  /* 0x00007900ff0777ac */ /* 0x000e620008000800 */
[----:B------:R-:W-:Y:S02]  /*0db0*/  FADD R18, R18, 9.9999999747524270788e-07 ;  /* 0x358637bd12127421 */ /* 0x000fe40000000000 */
[----:B------:R-:W-:Y:S01]  /*0dc0*/  FSETP.GEU.AND P0, PT, |R10|, 1.175494350822287508e-38, PT ;  /* 0x008000000a00780b */ /* 0x000fe20003f0e200 */
[----:B------:R-:W-:Y:S02]  /*0dd0*/  UMOV UR5, 0x400 ;  /* 0x0000040000057882 */ /* 0x000fe40000000000 */
[----:B------:R-:W-:Y:S01]  /*0de0*/  FSETP.GEU.AND P1, PT, |R18|, 1.175494350822287508e-38, PT ;  /* 0x008000001200780b */ /* 0x000fe20003f2e200 */
[----:B------:R-:W-:-:S02]  /*0df0*/  UIADD3 UR4, UPT, UPT, UR5, 0x10, URZ ;  /* 0x0000001005047890 */ /* 0x000fc4000fffe0ff */
[----:B------:R-:W-:-:S07]  /*0e00*/  UIADD3 UR5, UPT, UPT, UR5, 0x210, URZ ;  /* 0x0000021005057890 */ /* 0x000fce000fffe0ff */
[----:B------:R-:W-:-:S03]  /*0e10*/  @!P0 FMUL R10, R10, 16777216 ;  /* 0x4b8000000a0a8820 */ /* 0x000fc60000400000 */
[----:B------:R-:W-:Y:S01]  /*0e20*/  @!P1 FMUL R18, R18, 16777216 ;  /* 0x4b80000012129820 */ /* 0x000fe20000400000 */
[----:B------:R-:W2:Y:S01]  /*0e30*/  MUFU.RSQ R9, R10 ;  /* 0x0000000a00097308 */ /* 0x000ea20000001400 */
[----:B0-----:R-:W-:Y:S02]  /*0e40*/  ULEA UR4, UR6, UR4, 0x18 ;  /* 0x0000000406047291 */ /* 0x001fe4000f8ec0ff */
[----:B------:R-:W-:-:S05]  /*0e50*/  ULEA UR5, UR6, UR5, 0x18 ;  /* 0x0000000506057291 */ /* 0x000fca000f8ec0ff */
[----:B------:R-:W0:Y:S01]  /*0e60*/  MUFU.RSQ R11, R18 ;  /* 0x00000012000b7308 */ /* 0x000e220000001400 */
[----:B--2---:R-:W-:-:S04]  /*0e70*/  @!P0 FMUL R9, R9, 4096 ;  /* 0x4580000009098820 */ /* 0x004fc80000400000 */
[-C--:B------:R-:W-:Y:S01]  /*0e80*/  FMUL R22, R12, R9.reuse ;  /* 0x000000090c167220 */ /* 0x080fe20000400000 */
[-C--:B------:R-:W-:Y:S01]  /*0e90*/  FMUL R23, R6, R9.reuse ;  /* 0x0000000906177220 */ /* 0x080fe20000400000 */
[-C--:B------:R-:W-:Y:S01]  /*0ea0*/  FMUL R20, R14, R9.reuse ;  /* 0x000000090e147220 */ /* 0x080fe20000400000 */
[----:B------:R-:W-:Y:S01]  /*0eb0*/  FMUL R21, R13, R9 ;  /* 0x000000090d157220 */ /* 0x000fe20000400000 */
[----:B0-----:R-:W-:Y:S01]  /*0ec0*/  @!P1 FMUL R11, R11, 4096 ;  /* 0x458000000b0b9820 */ /* 0x001fe20000400000 */
[----:B------:R-:W-:-:S03]  /*0ed0*/  LEA R6, R0, UR4, 0x4 ;  /* 0x0000000400067c11 */ /* 0x000fc6000f8e20ff */
[----:B-1----:R-:W-:Y:S02]  /*0ee0*/  FMUL R11, R11, UR7 ;  /* 0x000000070b0b7c20 */ /* 0x002fe40008400000 */
[----:B------:R1:W-:Y:S02]  /*0ef0*/  STS.128 [R6], R20 ;  /* 0x0000001406007388 */ /* 0x0003e40000000c00 */
[-C--:B------:R-:W-:Y:S01]  /*0f00*/  FMUL R12, R15, R11.reuse ;  /* 0x0000000b0f0c7220 */ /* 0x080fe20000400000 */
[-C--:B------:R-:W-:Y:S01]  /*0f10*/  FMUL R15, R8, R11.reuse ;  /* 0x0000000b080f7220 */ /* 0x080fe20000400000 */
[-C--:B------:R-:W-:Y:S01]  /*0f20*/  FMUL R13, R17, R11.reuse ;  /* 0x0000000b110d7220 */ /* 0x080fe20000400000 */
[----:B------:R-:W-:Y:S01]  /*0f30*/  FMUL R14, R16, R11 ;  /* 0x0000000b100e7220 */ /* 0x000fe20000400000 */
[----:B------:R-:W-:-:S05]  /*0f40*/  LEA R8, R0, UR5, 0x4 ;  /* 0x0000000500087c11 */ /* 0x000fca000f8e20ff */
[----:B------:R1:W-:Y:S02]  /*0f50*/  STS.128 [R8], R12 ;  /* 0x0000000c08007388 */ /* 0x0003e40000000c00 */
.L_x_26:
[----:B------:R-:W-:Y:S05]  /*0f60*/  WARPSYNC.ALL ;  /* 0x0000000000007948 */ /* 0x000fea0003800000 */
[----:B------:R-:W1:Y:S01]  /*0f70*/  LDCU UR4, c[0x0][0x3dc] ;  /* 0x00007b80ff0477ac */ /* 0x000e620008000800 */
[----:B------:R-:W2:Y:S08]  /*0f80*/  LDC.64 R10, c[0x0][0x398] ;  /* 0x0000e600ff0a7b82 */ /* 0x000eb00000000a00 */
[----:B------:R-:W3:Y:S08]  /*0f90*/  LDC R50, c[0x0][0x3e4] ;  /* 0x0000f900ff327b82 */ /* 0x000ef00000000800 */
[----:B------:R-:W4:Y:S01]  /*0fa0*/  LDC.64 R16, c[0x0][0x390] ;  /* 0x0000e400ff107b82 */ /* 0x000f220000000a00 */
[----:B-1----:R-:W-:-:S07]  /*0fb0*/  IMAD R8, R7, UR4, RZ ;  /* 0x0000000407087c24 */ /* 0x002fce000f8e02ff */
[----:B------:R-:W-:Y:S01]  /*0fc0*/  BAR.SYNC.DEFER_BLOCKING 0x0 ;  /* 0x0000000000007b1d */ /* 0x000fe20000010000 */
[----:B0-----:R-:W-:-:S04]  /*0fd0*/  IADD3 R9, P0, PT, R5, R8, RZ ;  /* 0x0000000805097210 */ /* 0x001fc80007f1e0ff */
[----:B------:R-:W-:Y:S02]  /*0fe0*/  LEA.HI.X.SX32 R12, R8, RZ, 0x1, P0 ;  /* 0x000000ff080c7211 */ /* 0x000fe400000f0eff */
[----:B--2---:R-:W-:-:S04]  /*0ff0*/  LEA R6, P0, R9, R10, 0x2 ;  /* 0x0000000a09067211 */ /* 0x004fc800078010ff */
[----:B------:R-:W-:Y:S02]  /*1000*/  LEA.HI.X R7, R9, R11, R12, 0x2, P0 ;  /* 0x0000000b09077211 */ /* 0x000fe400000f140c */
[----:B------:R-:W0:Y:S04]  /*1010*/  LDC.64 R10, c[0x0][0x3a0] ;  /* 0x0000e800ff0a7b82 */ /* 0x000e280000000a00 */
[----:B------:R1:W2:Y:S01]  /*1020*/  LDG.E.CONSTANT R7, desc[UR14][R6.64] ;  /* 0x0000000e06077981 */ /* 0x0002a2000c1e9900 */
[----:B------:R-:W-:-:S05]  /*1030*/  IADD3 R53, PT, PT, R5, R8, RZ ;  /* 0x0000000805357210 */ /* 0x000fca0007ffe0ff */
[----:B---3--:R-:W-:-:S05]  /*1040*/  IMAD R53, R53, R50, RZ ;  /* 0x0000003235357224 */ /* 0x008fca00078e02ff */
[----:B------:R-:W-:-:S04]  /*1050*/  IADD3 R13, P0, PT, R53, R0, RZ ;  /* 0x00000000350d7210 */ /* 0x000fc80007f1e0ff */
[----:B------:R-:W-:Y:S02]  /*1060*/  LEA.HI.X.SX32 R14, R53, RZ, 0x1, P0 ;  /* 0x000000ff350e7211 */ /* 0x000fe400000f0eff */
[----:B----4-:R-:W-:Y:S02]  /*1070*/  LEA R8, P0, R13, R16, 0x1 ;  /* 0x000000100d087211 */ /* 0x010fe400078008ff */
[----:B0-----:R-:W-:-:S04]  /*1080*/  LEA R10, P1, R9, R10, 0x1 ;  /* 0x0000000a090a7211 */ /* 0x001fc800078208ff */
[----:B------:R-:W-:Y:S02]  /*1090*/  LEA.HI.X R11, R9, R11, R12, 0x1, P1 ;  /* 0x0000000b090b7211 */ /* 0x000fe400008f0c0c */
[----:B------:R-:W-:-:S03]  /*10a0*/  LEA.HI.X R9, R13, R17, R14, 0x1, P0 ;  /* 0x000000110d097211 */ /* 0x000fc600000f0c0e */
[----:B------:R0:W3:Y:S04]  /*10b0*/  LDG.E.U16.CONSTANT R10, desc[UR14][R10.64] ;  /* 0x0000000e0a0a7981 */ /* 0x0000e8000c1e9500 */
[----:B------:R-:W4:Y:S01]  /*10c0*/  LDG.E.U16.CONSTANT R8, desc[UR14][R8.64] ;  /* 0x0000000e08087981 */ /* 0x000f22000c1e9500 */
[C---:B------:R-:W-:Y:S01]  /*10d0*/  SHF.L.U32 R56, R0.reuse, 0x8, RZ ;  /* 0x0000000800387819 */ /* 0x040fe200000006ff */
[----:B------:R-:W-:Y:S01]  /*10e0*/  UMOV UR4, 0x400 ;  /* 0x0000040000047882 */ /* 0x000fe20000000000 */
[----:B-1----:R-:W1:Y:S01]  /*10f0*/  S2R R6, SR_CgaCtaId ;  /* 0x0000000000067919 */ /* 0x002e620000008800 */
[----:B0-----:R-:W-:-:S05]  /*1100*/  IMAD.SHL.U32 R11, R0, 0x2, RZ ;  /* 0x00000002000b7824 */ /* 0x001fca00078e00ff */
[----:B------:R-:W-:Y:S01]  /*1110*/  LOP3.LUT R56, R56, 0x407e, R11, 0xc8, !PT ;  /* 0x0000407e38387812 */ /* 0x000fe200078ec80b */
[----:B--2---:R-:W-:Y:S01]  /*1120*/  FMUL R52, R7, 1.4426950216293334961 ;  /* 0x3fb8aa3b07347820 */ /* 0x004fe20000400000 */
[----:B------:R-:W-:-:S04]  /*1130*/  MOV R7, 0x400 ;  /* 0x0000040000077802 */ /* 0x000fc80000000f00 */
[----:B------:R-:W-:Y:S01]  /*1140*/  FSETP.GEU.AND P0, PT, R52, -126, PT ;  /* 0xc2fc00003400780b */ /* 0x000fe20003f0e000 */
[C---:B------:R-:W-:Y:S01]  /*1150*/  VIADD R13, R7.reuse, 0x10 ;  /* 0x00000010070d7836 */ /* 0x040fe20000000000 */
[----:B------:R-:W-:-:S04]  /*1160*/  IADD3 R21, PT, PT, R7, 0x500, RZ ;  /* 0x0000050007157810 */ /* 0x000fc80007ffe0ff */
[C---:B-1----:R-:W-:Y:S02]  /*1170*/  LEA R13, R6.reuse, R13, 0x18 ;  /* 0x0000000d060d7211 */ /* 0x042fe400078ec0ff */
[----:B------:R-:W-:-:S03]  /*1180*/  LEA R21, R6, R21, 0x18 ;  /* 0x0000001506157211 */ /* 0x000fc600078ec0ff */
[----:B------:R-:W-:Y:S01]  /*1190*/  VIADD R60, R13, 0x20 ;  /* 0x000000200d3c7836 */ /* 0x000fe20000000000 */
[----:B------:R-:W-:Y:S01]  /*11a0*/  IADD3 R20, PT, PT, R21, R56, RZ ;  /* 0x0000003815147210 */ /* 0x000fe20007ffe0ff */
[----:B------:R-:W-:Y:S02]  /*11b0*/  @!P0 FMUL R52, R52, 0.5 ;  /* 0x3f00000034348820 */ /* 0x000fe40000400000 */
[----:B------:R-:W-:-:S04]  /*11c0*/  IMAD.MOV.U32 R22, RZ, RZ, R60 ;  /* 0x000000ffff167224 */ /* 0x000fc800078e003c */
[----:B------:R-:W0:Y:S01]  /*11d0*/  MUFU.EX2 R52, R52 ;  /* 0x0000003400347308 */ /* 0x000e220000000800 */
[----:B---3--:R-:W-:Y:S01]  /*11e0*/  SHF.L.U32 R55, R10, 0x10, RZ ;  /* 0x000000100a377819 */ /* 0x008fe200000006ff */
[----:B----4-:R-:W-:Y:S02]  /*11f0*/  IMAD.U32 R16, R8, 0x10000, RZ ;  /* 0x0001000008107824 */ /* 0x010fe400078e00ff */
[----:B0-----:R-:W-:-:S07]  /*1200*/  @!P0 FMUL R52, R52, R52 ;  /* 0x0000003434348220 */ /* 0x001fce0000400000 */
.L_x_28:
[----:B------:R-:W0:Y:S04]  /*1210*/  LDS.U16 R17, [R20+UR4+-0x400] ;  /* 0xfffc000414117984 */ /* 0x000e280008000400 */
[----:B------:R-:W1:Y:S04]  /*1220*/  LDS.U16 R18, [R20+UR4+-0x380] ;  /* 0xfffc800414127984 */ /* 0x000e680008000400 */
[----:B------:R-:W2:Y:S04]  /*1230*/  LDS.128 R12, [R22+-0x20] ;  /* 0xffffe000160c7984 */ /* 0x000ea80000000c00 */
[----:B------:R-:W3:Y:S04]  /*1240*/  LDS.U16 R23, [R20+UR4+-0x300] ;  /* 0xfffd000414177984 */ /* 0x000ee80008000400 */
[----:B------:R-:W4:Y:S04]  /*1250*/  LDS.U16 R24, [R20+UR4+-0x280] ;  /* 0xfffd800414187984 */ /* 0x000f280008000400 */
[----:B------:R-:W5:Y:S04]  /*1260*/  LDS.U16 R25, [R20+UR4+-0x200] ;  /* 0xfffe000414197984 */ /* 0x000f680008000400 */
[----:B------:R-:W5:Y:S04]  /*1270*/  LDS.U16 R26, [R20+UR4+-0x180] ;  /* 0xfffe8004141a7984 */ /* 0x000f680008000400 */
[----:B------:R-:W5:Y:S04]  /*1280*/  LDS.128 R8, [R22+-0x10] ;  /* 0xfffff00016087984 */ /* 0x000f680000000c00 */
[----:B------:R-:W5:Y:S04]  /*1290*/  LDS.U16 R27, [R20+UR4+-0x100] ;  /* 0xffff0004141b7984 */ /* 0x000f680008000400 */
[----:B------:R-:W5:Y:S01]  /*12a0*/  LDS.U16 R28, [R20+UR4+-0x80] ;  /* 0xffff8004141c7984 */ /* 0x000f620008000400 */
[----:B0-----:R-:W-:-:S03]  /*12b0*/  SHF.L.U32 R17, R17, 0x10, RZ ;  /* 0x0000001011117819 */ /* 0x001fc600000006ff */
[----:B------:R-:W0:Y:S01]  /*12c0*/  LDS.U16 R29, [R20+UR4] ;  /* 0x00000004141d7984 */ /* 0x000e220008000400 */
[----:B-1----:R-:W-:Y:S02]  /*12d0*/  IMAD.U32 R19, R18, 0x10000, RZ ;  /* 0x0001000012137824 */ /* 0x002fe400078e00ff */
[C---:B------:R-:W-:Y:S01]  /*12e0*/  FMUL R17, R52.reuse, -R17 ;  /* 0x8000001134117220 */ /* 0x040fe20000400000 */
[----:B------:R-:W1:Y:S01]  /*12f0*/  LDS.U16 R30, [R20+UR4+0x80] ;  /* 0x00008004141e7984 */ /* 0x000e620008000400 */
[C---:B------:R-:W-:Y:S02]  /*1300*/  FMUL R19, R52.reuse, -R19 ;  /* 0x8000001334137220 */ /* 0x040fe40000400000 */
[----:B--2---:R-:W-:Y:S01]  /*1310*/  FFMA R12, R17, R12, R16 ;  /* 0x0000000c110c7223 */ /* 0x004fe20000000010 */
[----:B------:R-:W2:Y:S01]  /*1320*/  LDS.U16 R31, [R20+UR4+0x180] ;  /* 0x00018004141f7984 */ /* 0x000ea20008000400 */
[----:B---3--:R-:W-:Y:S02]  /*1330*/  SHF.L.U32 R23, R23, 0x10, RZ ;  /* 0x0000001017177819 */ /* 0x008fe400000006ff */
[----:B------:R-:W-:Y:S01]  /*1340*/  FFMA R13, R19, R13, R12 ;  /* 0x0000000d130d7223 */ /* 0x000fe2000000000c */
[----:B------:R-:W-:Y:S02]  /*1350*/  LDS.U16 R32, [R20+UR4+0x300] ;  /* 0x0003000414207984 */ /* 0x000fe40008000400 */
[----:B------:R-:W-:-:S02]  /*1360*/  FMUL R12, R52, -R23 ;  /* 0x80000017340c7220 */ /* 0x000fc40000400000 */
[----:B------:R-:W3:Y:S01]  /*1370*/  LDS.128 R16, [R22] ;  /* 0x0000000016107984 */ /* 0x000ee20000000c00 */
[----:B----4-:R-:W-:Y:S01]  /*1380*/  IMAD.U32 R23, R24, 0x10000, RZ ;  /* 0x0001000018177824 */ /* 0x010fe200078e00ff */
[----:B-----5:R-:W-:Y:S01]  /*1390*/  SHF.L.U32 R25, R25, 0x10, RZ ;  /* 0x0000001019197819 */ /* 0x020fe200000006ff */
[----:B------:R-:W-:Y:S01]  /*13a0*/  FFMA R12, R12, R14, R13 ;  /* 0x0000000e0c0c7223 */ /* 0x000fe2000000000d */
[----:B------:R-:W4:Y:S01]  /*13b0*/  LDS.U16 R24, [R20+UR4+0x100] ;  /* 0x0001000414187984 */ /* 0x000f220008000400 */
[----:B------:R-:W-:Y:S01]  /*13c0*/  FMUL R23, R52, -R23 ;  /* 0x8000001734177220 */ /* 0x000fe20000400000 */
[----:B------:R-:W-:Y:S02]  /*13d0*/  IMAD.U32 R13, R26, 0x10000, RZ ;  /* 0x000100001a0d7824 */ /* 0x000fe400078e00ff */
[----:B------:R-:W-:Y:S01]  /*13e0*/  LDS.U16 R26, [R20+UR4+0x280] ;  /* 0x00028004141a7984 */ /* 0x000fe20008000400 */
[----:B------:R-:W-:Y:S01]  /*13f0*/  FFMA R15, R23, R15, R12 ;  /* 0x0000000f170f7223 */ /* 0x000fe2000000000c */
[C---:B------:R-:W-:Y:S01]  /*1400*/  FMUL R12, R52.reuse, -R25 ;  /* 0x80000019340c7220 */ /* 0x040fe20000400000 */
[----:B------:R-:W-:Y:S01]  /*1410*/  FMUL R13, R52, -R13 ;  /* 0x8000000d340d7220 */ /* 0x000fe20000400000 */
[----:B------:R-:W5:Y:S02]  /*1420*/  LDS.U16 R25, [R20+UR4+0x200] ;  /* 0x0002000414197984 */ /* 0x000f640008000400 */
[----:B------:R-:W-:Y:S01]  /*1430*/  FFMA R8, R12, R8, R15 ;  /* 0x000000080c087223 */ /* 0x000fe2000000000f */
[----:B------:R-:W-:-:S03]  /*1440*/  SHF.L.U32 R27, R27, 0x10, RZ ;  /* 0x000000101b1b7819 */ /* 0x000fc600000006ff */
[----:B------:R-:W-:Y:S01]  /*1450*/  FFMA R9, R13, R9, R8 ;  /* 0x000000090d097223 */ /* 0x000fe20000000008 */
[----:B------:R-:W-:Y:S01]  /*1460*/  IMAD.U32 R23, R28, 0x10000, RZ ;  /* 0x000100001c177824 */ /* 0x000fe200078e00ff */
[----:B------:R1:W5:Y:S01]  /*1470*/  LDS.128 R12, [R22+0x10] ;  /* 0x00001000160c7984 */ /* 0x0003620000000c00 */
[C---:B------:R-:W-:Y:S02]  /*1480*/  FMUL R8, R52.reuse, -R27 ;  /* 0x8000001b34087220 */ /* 0x040fe40000400000 */
[----:B------:R-:W-:Y:S01]  /*1490*/  FMUL R23, R52, -R23 ;  /* 0x8000001734177220 */ /* 0x000fe20000400000 */
[----:B------:R-:W5:Y:S01]  /*14a0*/  LDS.U16 R27, [R20+UR4+0x380] ;  /* 0x00038004141b7984 */ /* 0x000f620008000400 */
[----:B------:R-:W-:Y:S01]  /*14b0*/  FFMA R8, R8, R10, R9 ;  /* 0x0000000a08087223 */ /* 0x000fe20000000009 */
[----:B0-----:R-:W-:Y:S01]  /*14c0*/  SHF.L.U32 R29, R29, 0x10, RZ ;  /* 0x000000101d1d7819 */ /* 0x001fe200000006ff */
[----:B------:R-:W-:Y:S01]  /*14d0*/  UIADD3 UR4, UPT, UPT, UR4, 0x800, URZ ;  /* 0x0000080004047890 */ /* 0x000fe2000fffe0ff */
[----:B-1----:R-:W-:-:S02]  /*14e0*/  IMAD.U32 R9, R30, 0x10000, RZ ;  /* 0x000100001e097824 */ /* 0x002fc400078e00ff */
[----:B------:R-:W-:Y:S01]  /*14f0*/  FFMA R11, R23, R11, R8 ;  /* 0x0000000b170b7223 */ /* 0x000fe20000000008 */
[----:B------:R-:W-:Y:S01]  /*1500*/  IADD3 R22, PT, PT, R22, 0x40, RZ ;  /* 0x0000004016167810 */ /* 0x000fe20007ffe0ff */
[C---:B------:R-:W-:Y:S01]  /*1510*/  FMUL R8, R52.reuse, -R29 ;  /* 0x8000001d34087220 */ /* 0x040fe20000400000 */
[----:B------:R-:W-:Y:S01]  /*1520*/  FMUL R9, R52, -R9 ;  /* 0x8000000934097220 */ /* 0x000fe20000400000 */
[----:B--2---:R-:W-:Y:S01]  /*1530*/  IMAD.U32 R31, R31, 0x10000, RZ ;  /* 0x000100001f1f7824 */ /* 0x004fe200078e00ff */
[----:B------:R-:W-:-:S03]  /*1540*/  UISETP.NE.AND UP0, UPT, UR4, 0x4400, UPT ;  /* 0x000044000400788c */ /* 0x000fc6000bf05270 */
[----:B------:R-:W-:Y:S01]  /*1550*/  FMUL R31, R52, -R31 ;  /* 0x8000001f341f7220 */ /* 0x000fe20000400000 */
[----:B---3--:R-:W-:Y:S01]  /*1560*/  FFMA R8, R8, R16, R11 ;  /* 0x0000001008087223 */ /* 0x008fe2000000000b */
[----:B----4-:R-:W-:-:S03]  /*1570*/  SHF.L.U32 R11, R24, 0x10, RZ ;  /* 0x00000010180b7819 */ /* 0x010fc600000006ff */
[----:B------:R-:W-:Y:S02]  /*1580*/  FFMA R9, R9, R17, R8 ;  /* 0x0000001109097223 */ /* 0x000fe40000000008 */
[----:B------:R-:W-:Y:S01]  /*1590*/  FMUL R8, R52, -R11 ;  /* 0x8000000b34087220 */ /* 0x000fe20000400000 */
[----:B------:R-:W-:Y:S02]  /*15a0*/  SHF.L.U32 R11, R32, 0x10, RZ ;  /* 0x00000010200b7819 */ /* 0x000fe400000006ff */
[----:B-----5:R-:W-:Y:S01]  /*15b0*/  SHF.L.U32 R25, R25, 0x10, RZ ;  /* 0x0000001019197819 */ /* 0x020fe200000006ff */
[----:B------:R-:W-:Y:S01]  /*15c0*/  FFMA R8, R8, R18, R9 ;  /* 0x0000001208087223 */ /* 0x000fe20000000009 */
[----:B------:R-:W-:-:S03]  /*15d0*/  IMAD.U32 R9, R26, 0x10000, RZ ;  /* 0x000100001a097824 */ /* 0x000fc600078e00ff */
[----:B------:R-:W-:Y:S01]  /*15e0*/  FFMA R19, R31, R19, R8 ;  /* 0x000000131f137223 */ /* 0x000fe20000000008 */
[C---:B------:R-:W-:Y:S01]  /*15f0*/  FMUL R8, R52.reuse, -R25 ;  /* 0x8000001934087220 */ /* 0x040fe20000400000 */
[----:B------:R-:W-:-:S03]  /*1600*/  FMUL R9, R52, -R9 ;  /* 0x8000000934097220 */ /* 0x000fc60000400000 */
[----:B------:R-:W-:Y:S01]  /*1610*/  FFMA R8, R8, R12, R19 ;  /* 0x0000000c08087223 */ /* 0x000fe20000000013 */
[----:B------:R-:W-:-:S03]  /*1620*/  IMAD.U32 R27, R27, 0x10000, RZ ;  /* 0x000100001b1b7824 */ /* 0x000fc600078e00ff */
[----:B------:R-:W-:Y:S01]  /*1630*/  FFMA R9, R9, R13, R8 ;  /* 0x0000000d09097223 */ /* 0x000fe20000000008 */
[C---:B------:R-:W-:Y:S01]  /*1640*/  FMUL R8, R52.reuse, -R11 ;  /* 0x8000000b34087220 */ /* 0x040fe20000400000 */
[----:B------:R-:W-:-:S03]  /*1650*/  FMUL R27, R52, -R27 ;  /* 0x8000001b341b7220 */ /* 0x000fc60000400000 */
[----:B------:R-:W-:-:S04]  /*1660*/  FFMA R8, R8, R14, R9 ;  /* 0x0000000e08087223 */ /* 0x000fc80000000009 */
[----:B------:R-:W-:Y:S01]  /*1670*/  FFMA R16, R27, R15, R8 ;  /* 0x0000000f1b107223 */ /* 0x000fe20000000008 */
[----:B------:R-:W-:Y:S06]  /*1680*/  BRA.U UP0, `(.L_x_28) ;  /* 0xfffffff900e07547 */ /* 0x000fec000b83ffff */
[----:B------:R-:W0:Y:S01]  /*1690*/  LDC R9, c[0x0][0x3e0] ;  /* 0x0000f800ff097b82 */ /* 0x000e220000000800 */
[----:B------:R-:W1:Y:S01]  /*16a0*/  LDCU.64 UR4, c[0x0][0x3e8] ;  /* 0x00007d00ff0477ac */ /* 0x000e620008000a00 */
[----:B------:R-:W-:Y:S02]  /*16b0*/  VIADD R7, R7, 0x210 ;  /* 0x0000021007077836 */ /* 0x000fe40000000000 */
[----:B------:R-:W-:Y:S01]  /*16c0*/  FMUL R55, R55, R16 ;  /* 0x0000001037377220 */ /* 0x000fe20000400000 */
[----:B------:R-:W-:Y:S01]  /*16d0*/  IADD3 R56, PT, PT, R56, 0x400, R21 ;  /* 0x0000040038387810 */ /* 0x000fe20007ffe015 */
[C---:B------:R-:W-:Y:S01]  /*16e0*/  IMAD.SHL.U32 R59, R50.reuse, 0x2, RZ ;  /* 0x00000002323b7824 */ /* 0x040fe200078e00ff */
[C---:B------:R-:W-:Y:S01]  /*16f0*/  SHF.L.U32 R63, R50.reuse, 0x2, RZ ;  /* 0x00000002323f7819 */ /* 0x040fe200000006ff */
[----:B------:R-:W-:Y:S01]  /*1700*/  IMAD R61, R50, 0x3, RZ ;  /* 0x00000003323d7824 */ /* 0x000fe200078e02ff */
[----:B------:R-:W2:Y:S01]  /*1710*/  LDC.64 R10, c[0x0][0x3b8] ;  /* 0x0000ee00ff0a7b82 */ /* 0x000ea20000000a00 */
[----:B------:R-:W-:Y:S01]  /*1720*/  LEA R7, R6, R7, 0x18 ;  /* 0x0000000706077211 */ /* 0x000fe200078ec0ff */
[----:B------:R-:W-:-:S02]  /*1730*/  IMAD R65, R50, 0x5, RZ ;  /* 0x0000000532417824 */ /* 0x000fc400078e02ff */
[C---:B------:R-:W-:Y:S01]  /*1740*/  IMAD R67, R50.reuse, 0x6, RZ ;  /* 0x0000000632437824 */ /* 0x040fe200078e02ff */
[----:B------:R-:W-:Y:S01]  /*1750*/  IADD3 R58, PT, PT, R7, 0x20, RZ ;  /* 0x00000020073a7810 */ /* 0x000fe20007ffe0ff */
[C---:B------:R-:W-:Y:S02]  /*1760*/  IMAD R69, R50.reuse, 0x7, RZ ;  /* 0x0000000732457824 */ /* 0x040fe400078e02ff */
[C---:B------:R-:W-:Y:S02]  /*1770*/  IMAD.SHL.U32 R71, R50.reuse, 0x8, RZ ;  /* 0x0000000832477824 */ /* 0x040fe400078e00ff */
[C---:B------:R-:W-:Y:S02]  /*1780*/  IMAD R73, R50.reuse, 0x9, RZ ;  /* 0x0000000932497824 */ /* 0x040fe400078e02ff */
[----:B-1----:R-:W-:Y:S02]  /*1790*/  IMAD R3, R3, UR4, RZ ;  /* 0x0000000403037c24 */ /* 0x002fe4000f8e02ff */
[----:B------:R-:W-:-:S02]  /*17a0*/  IMAD R75, R50, 0xa, RZ ;  /* 0x0000000a324b7824 */ /* 0x000fc400078e02ff */
[----:B0-----:R-:W-:Y:S02]  /*17b0*/  IMAD R8, R9, R50, RZ ;  /* 0x0000003209087224 */ /* 0x001fe400078e02ff */
[----:B------:R-:W-:Y:S02]  /*17c0*/  IMAD R57, R2, UR5, R3 ;  /* 0x0000000502397c24 */ /* 0x000fe4000f8e0203 */
[----:B------:R-:W-:Y:S02]  /*17d0*/  IMAD R5, R5, R8, RZ ;  /* 0x0000000805057224 */ /* 0x000fe400078e02ff */
[C---:B------:R-:W-:Y:S02]  /*17e0*/  IMAD R77, R50.reuse, 0xb, RZ ;  /* 0x0000000b324d7824 */ /* 0x040fe400078e02ff */
[----:B------:R-:W-:Y:S01]  /*17f0*/  IMAD R79, R50, 0xc, RZ ;  /* 0x0000000c324f7824 */ /* 0x000fe200078e02ff */
[----:B------:R-:W-:Y:S01]  /*1800*/  LEA R4, P0, R4, R5, 0x7 ;  /* 0x0000000504047211 */ /* 0x000fe200078038ff */
[----:B------:R-:W-:-:S02]  /*1810*/  IMAD R81, R50, 0xd, RZ ;  /* 0x0000000d32517824 */ /* 0x000fc400078e02ff */
[C---:B------:R-:W-:Y:S01]  /*1820*/  IMAD R83, R50.reuse, 0xe, RZ ;  /* 0x0000000e32537824 */ /* 0x040fe200078e02ff */
[----:B------:R-:W-:Y:S01]  /*1830*/  LEA.HI.X.SX32 R5, R5, RZ, 0x1, P0 ;  /* 0x000000ff05057211 */ /* 0x000fe200000f0eff */
[----:B------:R-:W-:Y:S02]  /*1840*/  IMAD R85, R50, 0xf, RZ ;  /* 0x0000000f32557824 */ /* 0x000fe400078e02ff */
[----:B------:R-:W-:Y:S02]  /*1850*/  IMAD.MOV.U32 R87, RZ, RZ, RZ ;  /* 0x000000ffff577224 */ /* 0x000fe400078e00ff */
[----:B------:R-:W-:-:S04]  /*1860*/  IMAD.WIDE.U32 R2, R2, UR4, R4 ;  /* 0x0000000402027c25 */ /* 0x000fc8000f8e0004 */
[----:B------:R-:W-:Y:S01]  /*1870*/  HFMA2 R5, -RZ, RZ, 0, 0 ;  /* 0x00000000ff057431 */ /* 0x000fe200000001ff */
[----:B------:R-:W-:Y:S01]  /*1880*/  UMOV UR4, URZ ;  /* 0x000000ff00047c82 */ /* 0x000fe20008000000 */
[----:B------:R-:W-:Y:S02]  /*1890*/  IADD3 R57, PT, PT, R3, R57, RZ ;  /* 0x0000003903397210 */ /* 0x000fe40007ffe0ff */
[----:B--2---:R-:W-:-:S04]  /*18a0*/  LEA R54, P0, R2, R10, 0x1 ;  /* 0x0000000a02367211 */ /* 0x004fc800078008ff */
[----:B------:R-:W-:-:S09]  /*18b0*/  LEA.HI.X R57, R2, R11, R57, 0x1, P0 ;  /* 0x0000000b02397211 */ /* 0x000fd200000f0c39 */
.L_x_29:
[C---:B------:R-:W-:Y:S01]  /*18c0*/  IADD3 R9, P2, PT, R0.reuse, R87, RZ ;  /* 0x0000005700097210 */ /* 0x040fe20007f5e0ff */
[----:B-1----:R-:W0:Y:S01]  /*18d0*/  LDS.U16 R38, [R56+-0x400] ;  /* 0xfffc000038267984 */ /* 0x002e220000000400 */
[C---:B------:R-:W-:Y:S01]  /*18e0*/  IADD3 R4, P0, PT, R0.reuse, R59, RZ ;  /* 0x0000003b00047210 */ /* 0x040fe20007f1e0ff */
[----:B------:R-:W-:Y:S01]  /*18f0*/  UISETP.GE.U32.AND UP0, UPT, UR4, 0x70, UPT ;  /* 0x000000700400788c */ /* 0x000fe2000bf06070 */
[C---:B------:R-:W-:Y:S01]  /*1900*/  IADD3 R2, P1, PT, R0.reuse, R61, RZ ;  /* 0x0000003d00027210 */ /* 0x040fe20007f3e0ff */
[----:B------:R-:W-:Y:S01]  /*1910*/  LDS.128 R16, [R60+-0x20] ;  /* 0xffffe0003c107984 */ /* 0x000fe20000000c00 */
[----:B------:R-:W-:Y:S01]  /*1920*/  IADD3 R7, P3, PT, R0, R51, RZ ;  /* 0x0000003300077210 */ /* 0x000fe20007f7e0ff */
[----:B------:R-:W-:Y:S01]  /*1930*/  UIADD3 UR5, UPT, UPT, UR4, 0x10, URZ ;  /* 0x0000001004057890 */ /* 0x000fe2000fffe0ff */
[----:B------:R-:W-:Y:S01]  /*1940*/  LEA.HI.X.SX32 R10, R87, RZ, 0x1, P2 ;  /* 0x000000ff570a7211 */ /* 0x000fe200010f0eff */
[----:B------:R-:W-:Y:S01]  /*1950*/  LDS.U16 R64, [R56+-0x180] ;  /* 0xfffe800038407984 */ /* 0x000fe20000000400 */
[----:B------:R-:W-:Y:S01]  /*1960*/  LEA.HI.X.SX32 R6, R59, RZ, 0x1, P0 ;  /* 0x000000ff3b067211 */ /* 0x000fe200000f0eff */
[C---:B------:R-:W-:Y:S01]  /*1970*/  IMAD R59, R50.reuse, 0x10, R59 ;  /* 0x00000010323b7824 */ /* 0x040fe200078e023b */
[----:B------:R-:W-:Y:S01]  /*1980*/  LEA.HI.X.SX32 R3, R61, RZ, 0x1, P1 ;  /* 0x000000ff3d037211 */ /* 0x000fe200008f0eff */
[----:B------:R-:W-:Y:S01]  /*1990*/  LDS.U16 R62, [R56+-0x200] ;  /* 0xfffe0000383e7984 */ /* 0x000fe20000000400 */
[-C--:B------:R-:W-:Y:S01]  /*19a0*/  LEA R46, P2, R9, R54.reuse, 0x1 ;  /* 0x00000036092e7211 */ /* 0x080fe200078408ff */
[----:B------:R-:W-:Y:S01]  /*19b0*/  IMAD R87, R50, 0x10, R87 ;  /* 0x0000001032577824 */ /* 0x000fe200078e0257 */
[----:B------:R-:W-:Y:S01]  /*19c0*/  LEA.HI.X.SX32 R8, R51, RZ, 0x1, P3 ;  /* 0x000000ff33087211 */ /* 0x000fe200018f0eff */
[----:B------:R-:W-:Y:S01]  /*19d0*/  UMOV UR4, UR5 ;  /* 0x0000000500047c82 */ /* 0x000fe20008000000 */
[----:B------:R-:W-:-:S02]  /*19e0*/  LEA R44, P0, R4, R54, 0x1 ;  /* 0x00000036042c7211 */ /* 0x000fc400078008ff */
[-C--:B------:R-:W-:Y:S02]  /*19f0*/  LEA R20, P1, R2, R54.reuse, 0x1 ;  /* 0x0000003602147211 */ /* 0x080fe400078208ff */
[----:B------:R-:W-:Y:S02]  /*1a00*/  LEA R48, P3, R7, R54, 0x1 ;  /* 0x0000003607307211 */ /* 0x000fe400078608ff */
[-C--:B------:R-:W-:Y:S02]  /*1a10*/  LEA.HI.X R47, R9, R57.reuse, R10, 0x1, P2 ;  /* 0x00000039092f7211 */ /* 0x080fe400010f0c0a */
[-C--:B------:R-:W-:Y:S02]  /*1a20*/  LEA.HI.X R45, R4, R57.reuse, R6, 0x1, P0 ;  /* 0x00000039042d7211 */ /* 0x080fe400000f0c06 */
[-C--:B------:R-:W-:Y:S02]  /*1a30*/  LEA.HI.X R21, R2, R57.reuse, R3, 0x1, P1 ;  /* 0x0000003902157211 */ /* 0x080fe400008f0c03 */
[----:B------:R-:W-:-:S02]  /*1a40*/  LEA.HI.X R49, R7, R57, R8, 0x1, P3 ;  /* 0x0000003907317211 */ /* 0x000fc400018f0c08 */
[C---:B------:R-:W-:Y:S01]  /*1a50*/  IADD3 R11, P2, PT, R0.reuse, R63, RZ ;  /* 0x0000003f000b7210 */ /* 0x040fe20007f5e0ff */
[----:B------:R-:W-:Y:S01]  /*1a60*/  LDS.U16 R7, [R56+-0x380] ;  /* 0xfffc800038077984 */ /* 0x000fe20000000400 */
[----:B------:R-:W-:Y:S02]  /*1a70*/  IADD3 R4, P1, PT, R0, R69, RZ ;  /* 0x0000004500047210 */ /* 0x000fe40007f3e0ff */
[----:B------:R-:W-:Y:S01]  /*1a80*/  LEA.HI.X.SX32 R12, R63, RZ, 0x1, P2 ;  /* 0x000000ff3f0c7211 */ /* 0x000fe200010f0eff */
[----:B------:R-:W-:Y:S01]  /*1a90*/  IMAD R63, R50, 0x10, R63 ;  /* 0x00000010323f7824 */ /* 0x000fe200078e023f */
[----:B------:R-:W-:Y:S02]  /*1aa0*/  LEA.HI.X.SX32 R6, R69, RZ, 0x1, P1 ;  /* 0x000000ff45067211 */ /* 0x000fe400008f0eff */
[-C--:B------:R-:W-:Y:S01]  /*1ab0*/  LEA R22, P2, R11, R54.reuse, 0x1 ;  /* 0x000000360b167211 */ /* 0x080fe200078408ff */
[----:B0-----:R-:W-:Y:S01]  /*1ac0*/  IMAD.U32 R39, R38, 0x10000, RZ ;  /* 0x0001000026277824 */ /* 0x001fe200078e00ff */
[----:B------:R-:W-:-:S02]  /*1ad0*/  LEA R24, P1, R4, R54, 0x1 ;  /* 0x0000003604187211 */ /* 0x000fc400078208ff */
[-C--:B------:R-:W-:Y:S02]  /*1ae0*/  LEA.HI.X R23, R11, R57.reuse, R12, 0x1, P2 ;  /* 0x000000390b177211 */ /* 0x080fe400010f0c0c */
[----:B------:R-:W-:Y:S01]  /*1af0*/  LEA.HI.X R25, R4, R57, R6, 0x1, P1 ;  /* 0x0000003904197211 */ /* 0x000fe200008f0c06 */
[----:B------:R-:W-:Y:S01]  /*1b00*/  LDS.128 R12, [R58+-0x20] ;  /* 0xffffe0003a0c7984 */ /* 0x000fe20000000c00 */
[C---:B------:R-:W-:Y:S02]  /*1b10*/  IADD3 R9, P3, PT, R0.reuse, R65, RZ ;  /* 0x0000004100097210 */ /* 0x040fe40007f7e0ff */
[----:B------:R-:W-:Y:S01]  /*1b20*/  IADD3 R3, P0, PT, R0, R67, RZ ;  /* 0x0000004300037210 */ /* 0x000fe20007f1e0ff */
[----:B------:R-:W0:Y:S01]  /*1b30*/  LDS.U16 R6, [R56+-0x300] ;  /* 0xfffd000038067984 */ /* 0x000e220000000400 */
[----:B------:R-:W-:Y:S02]  /*1b40*/  LEA.HI.X.SX32 R10, R65, RZ, 0x1, P3 ;  /* 0x000000ff410a7211 */ /* 0x000fe400018f0eff */
[----:B------:R-:W-:Y:S01]  /*1b50*/  LEA.HI.X.SX32 R8, R67, RZ, 0x1, P0 ;  /* 0x000000ff43087211 */ /* 0x000fe200000f0eff */
[----:B------:R-:W1:Y:S01]  /*1b60*/  LDS.U16 R4, [R56+-0x280] ;  /* 0xfffd800038047984 */ /* 0x000e620000000400 */
[-C--:B------:R-:W-:Y:S01]  /*1b70*/  LEA R42, P3, R9, R54.reuse, 0x1 ;  /* 0x00000036092a7211 */ /* 0x080fe200078608ff */
[----:B------:R-:W-:Y:S01]  /*1b80*/  IMAD R67, R50, 0x10, R67 ;  /* 0x0000001032437824 */ /* 0x000fe200078e0243 */
[----:B------:R-:W-:-:S02]  /*1b90*/  LEA R2, P0, R3, R54, 0x1 ;  /* 0x0000003603027211 */ /* 0x000fc400078008ff */
[-C--:B------:R-:W-:Y:S02]  /*1ba0*/  LEA.HI.X R43, R9, R57.reuse, R10, 0x1, P3 ;  /* 0x00000039092b7211 */ /* 0x080fe400018f0c0a */
[----:B------:R-:W-:Y:S02]  /*1bb0*/  LEA.HI.X R3, R3, R57, R8, 0x1, P0 ;  /* 0x0000003903037211 */ /* 0x000fe400000f0c08 */
[C---:B------:R-:W-:Y:S02]  /*1bc0*/  IADD3 R10, P0, PT, R0.reuse, R71, RZ ;  /* 0x00000047000a7210 */ /* 0x040fe40007f1e0ff */
[----:B------:R-:W-:Y:S02]  /*1bd0*/  IADD3 R8, P1, PT, R0, R73, RZ ;  /* 0x0000004900087210 */ /* 0x000fe40007f3e0ff */
[----:B------:R-:W-:Y:S01]  /*1be0*/  LEA.HI.X.SX32 R11, R71, RZ, 0x1, P0 ;  /* 0x000000ff470b7211 */ /* 0x000fe200000f0eff */
[----:B------:R-:W-:Y:S01]  /*1bf0*/  IMAD R71, R50, 0x10, R71 ;  /* 0x0000001032477824 */ /* 0x000fe200078e0247 */
[----:B------:R-:W-:-:S02]  /*1c00*/  LEA.HI.X.SX32 R9, R73, RZ, 0x1, P1 ;  /* 0x000000ff49097211 */ /* 0x000fc400008f0eff */
[-C--:B------:R-:W-:Y:S02]  /*1c10*/  LEA R26, P0, R10, R54.reuse, 0x1 ;  /* 0x000000360a1a7211 */ /* 0x080fe400078008ff */
[----:B------:R-:W-:Y:S02]  /*1c20*/  LEA R28, P1, R8, R54, 0x1 ;  /* 0x00000036081c7211 */ /* 0x000fe400078208ff */
[-C--:B------:R-:W-:Y:S02]  /*1c30*/  LEA.HI.X R27, R10, R57.reuse, R11, 0x1, P0 ;  /* 0x000000390a1b7211 */ /* 0x080fe400000f0c0b */
[----:B------:R-:W-:Y:S02]  /*1c40*/  LEA.HI.X R29, R8, R57, R9, 0x1, P1 ;  /* 0x00000039081d7211 */ /* 0x000fe400008f0c09 */
[C---:B------:R-:W-:Y:S02]  /*1c50*/  IADD3 R31, P2, PT, R0.reuse, R75, RZ ;  /* 0x0000004b001f7210 */ /* 0x040fe40007f5e0ff */
[----:B------:R-:W-:-:S02]  /*1c60*/  IADD3 R10, P0, PT, R0, R79, RZ ;  /* 0x0000004f000a7210 */ /* 0x000fc40007f1e0ff */
[----:B------:R-:W-:Y:S02]  /*1c70*/  IADD3 R8, P1, PT, R0, R81, RZ ;  /* 0x0000005100087210 */ /* 0x000fe40007f3e0ff */
[----:B------:R-:W-:Y:S01]  /*1c80*/  LEA.HI.X.SX32 R66, R75, RZ, 0x1, P2 ;  /* 0x000000ff4b427211 */ /* 0x000fe200010f0eff */
[C---:B------:R-:W-:Y:S01]  /*1c90*/  IMAD R75, R50.reuse, 0x10, R75 ;  /* 0x00000010324b7824 */ /* 0x040fe200078e024b */
[----:B------:R-:W-:Y:S01]  /*1ca0*/  LEA.HI.X.SX32 R11, R79, RZ, 0x1, P0 ;  /* 0x000000ff4f0b7211 */ /* 0x000fe200000f0eff */
[----:B------:R-:W-:Y:S01]  /*1cb0*/  IMAD R79, R50, 0x10, R79 ;  /* 0x00000010324f7824 */ /* 0x000fe200078e024f */
[----:B------:R-:W-:Y:S01]  /*1cc0*/  LEA.HI.X.SX32 R9, R81, RZ, 0x1, P1 ;  /* 0x000000ff51097211 */ /* 0x000fe200008f0eff */
[----:B0-----:R-:W-:Y:S01]  /*1cd0*/  IMAD.U32 R89, R6, 0x10000, RZ ;  /* 0x0001000006597824 */ /* 0x001fe200078e00ff */
[-C--:B------:R-:W-:Y:S02]  /*1ce0*/  LEA R30, P2, R31, R54.reuse, 0x1 ;  /* 0x000000361f1e7211 */ /* 0x080fe400078408ff */
[----:B------:R-:W-:-:S02]  /*1cf0*/  LEA R34, P0, R10, R54, 0x1 ;  /* 0x000000360a227211 */ /* 0x000fc400078008ff */
[----:B------:R-:W-:Y:S02]  /*1d00*/  LEA R36, P1, R8, R54, 0x1 ;  /* 0x0000003608247211 */ /* 0x000fe400078208ff */
[----:B------:R-:W-:Y:S01]  /*1d10*/  LEA.HI.X R31, R31, R57, R66, 0x1, P2 ;  /* 0x000000391f1f7211 */ /* 0x000fe200010f0c42 */
[----:B------:R-:W-:Y:S01]  /*1d20*/  FMUL R66, R52, R39 ;  /* 0x0000002734427220 */ /* 0x000fe20000400000 */
[-C--:B------:R-:W-:Y:S02]  /*1d30*/  LEA.HI.X R35, R10, R57.reuse, R11, 0x1, P0 ;  /* 0x000000390a237211 */ /* 0x080fe400000f0c0b */
[----:B------:R-:W-:Y:S01]  /*1d40*/  LEA.HI.X R37, R8, R57, R9, 0x1, P1 ;  /* 0x0000003908257211 */ /* 0x000fe200008f0c09 */
[----:B------:R-:W-:Y:S01]  /*1d50*/  FFMA R16, R55, R16, R66 ;  /* 0x0000001037107223 */ /* 0x000fe20000000042 */
[----:B------:R-:W-:Y:S01]  /*1d60*/  SHF.L.U32 R7, R7, 0x10, RZ ;  /* 0x0000001007077819 */ /* 0x000fe200000006ff */
[----:B------:R-:W0:Y:S01]  /*1d70*/  LDS.128 R8, [R60+-0x10] ;  /* 0xfffff0003c087984 */ /* 0x000e220000000c00 */
[----:B-1----:R-:W-:Y:S01]  /*1d80*/  SHF.L.U32 R91, R4, 0x10, RZ ;  /* 0x00000010045b7819 */ /* 0x002fe200000006ff */
[----:B------:R-:W-:Y:S01]  /*1d90*/  FFMA R12, R16, R12, R5 ;  /* 0x0000000c100c7223 */ /* 0x000fe20000000005 */
[----:B------:R-:W-:Y:S01]  /*1da0*/  IADD3 R33, P3, PT, R0, R77, RZ ;  /* 0x0000004d00217210 */ /* 0x000fe20007f7e0ff */
[----:B------:R-:W-:Y:S01]  /*1db0*/  FMUL R68, R52, R7 ;  /* 0x0000000734447220 */ /* 0x000fe20000400000 */
[----:B------:R-:W-:Y:S01]  /*1dc0*/  LDS.U16 R66, [R56+-0x100] ;  /* 0xffff000038427984 */ /* 0x000fe20000000400 */
[----:B------:R-:W-:-:S02]  /*1dd0*/  IADD3 R72, P0, PT, R0, R83, RZ ;  /* 0x0000005300487210 */ /* 0x000fc40007f1e0ff */
[----:B------:R-:W-:Y:S01]  /*1de0*/  FFMA R17, R55, R17, R68 ;  /* 0x0000001137117223 */ /* 0x000fe20000000044 */
[----:B------:R-:W1:Y:S01]  /*1df0*/  LDS.128 R4, [R58+-0x10] ;  /* 0xfffff0003a047984 */ /* 0x000e620000000c00 */
[----:B------:R-:W-:Y:S02]  /*1e00*/  LEA.HI.X.SX32 R40, R77, RZ, 0x1, P3 ;  /* 0x000000ff4d287211 */ /* 0x000fe400018f0eff */
[----:B------:R-:W-:Y:S01]  /*1e10*/  LEA R32, P3, R33, R54, 0x1 ;  /* 0x0000003621207211 */ /* 0x000fe200078608ff */
[----:B------:R-:W-:Y:S01]  /*1e20*/  LDS.U16 R68, [R56+-0x80] ;  /* 0xffff800038447984 */ /* 0x000fe20000000400 */
[----:B------:R-:W-:Y:S01]  /*1e30*/  IADD3 R41, P1, PT, R0, R85, RZ ;  /* 0x0000005500297210 */ /* 0x000fe20007f3e0ff */
[----:B------:R-:W-:Y:S01]  /*1e40*/  FFMA R13, R17, R13, R12 ;  /* 0x0000000d110d7223 */ /* 0x000fe2000000000c */
[----:B------:R-:W-:Y:S02]  /*1e50*/  LEA.HI.X R33, R33, R57, R40, 0x1, P3 ;  /* 0x0000003921217211 */ /* 0x000fe400018f0c28 */
[----:B------:R-:W-:Y:S01]  /*1e60*/  LEA.HI.X.SX32 R74, R83, RZ, 0x1, P0 ;  /* 0x000000ff534a7211 */ /* 0x000fe200000f0eff */
[----:B------:R-:W-:Y:S01]  /*1e70*/  IMAD R83, R50, 0x10, R83 ;  /* 0x0000001032537824 */ /* 0x000fe200078e0253 */
[----:B------:R-:W-:-:S02]  /*1e80*/  LEA.HI.X.SX32 R70, R85, RZ, 0x1, P1 ;  /* 0x000000ff55467211 */ /* 0x000fc400008f0eff */
[CC--:B------:R-:W-:Y:S02]  /*1e90*/  LEA R38, P0, R72.reuse, R54.reuse, 0x1 ;  /* 0x0000003648267211 */ /* 0x0c0fe400078008ff */
[C---:B------:R-:W-:Y:S02]  /*1ea0*/  LEA R40, P1, R41.reuse, R54, 0x1 ;  /* 0x0000003629287211 */ /* 0x040fe400078208ff */
[----:B------:R-:W-:Y:S01]  /*1eb0*/  LEA.HI.X R39, R72, R57, R74, 0x1, P0 ;  /* 0x0000003948277211 */ /* 0x000fe200000f0c4a */
[C---:B------:R-:W-:Y:S01]  /*1ec0*/  FMUL R72, R52.reuse, R91 ;  /* 0x0000005b34487220 */ /* 0x040fe20000400000 */
[----:B------:R-:W-:Y:S01]  /*1ed0*/  LEA.HI.X R41, R41, R57, R70, 0x1, P1 ;  /* 0x0000003929297211 */ /* 0x000fe200008f0c46 */
[----:B------:R-:W-:Y:S01]  /*1ee0*/  FMUL R70, R52, R89 ;  /* 0x0000005934467220 */ /* 0x000fe20000400000 */
[----:B------:R-:W-:Y:S01]  /*1ef0*/  F2FP.BF16.F32.PACK_AB R16, R17, R16 ;  /* 0x000000101110723e */ /* 0x000fe200000010ff */
[C---:B------:R-:W-:Y:S01]  /*1f00*/  FFMA R12, R55.reuse, R19, R72 ;  /* 0x00000013370c7223 */ /* 0x040fe20000000048 */
[----:B------:R-:W-:Y:S01]  /*1f10*/  SHF.L.U32 R19, R64, 0x10, RZ ;  /* 0x0000001040137819 */ /* 0x000fe200000006ff */
[----:B------:R-:W-:Y:S01]  /*1f20*/  FFMA R18, R55, R18, R70 ;  /* 0x0000001237127223 */ /* 0x000fe20000000046 */
[----:B------:R-:W-:Y:S01]  /*1f30*/  IMAD.U32 R17, R62, 0x10000, RZ ;  /* 0x000100003e117824 */ /* 0x000fe200078e00ff */
[----:B------:R-:W2:Y:S01]  /*1f40*/  LDS.U16 R72, [R56+0x80] ;  /* 0x0000800038487984 */ /* 0x000ea20000000400 */
[----:B------:R-:W-:Y:S01]  /*1f50*/  LEA R51, R50, R51, 0x4 ;  /* 0x0000003332337211 */ /* 0x000fe200078e20ff */
[----:B------:R-:W-:Y:S01]  /*1f60*/  FFMA R13, R18, R14, R13 ;  /* 0x0000000e120d7223 */ /* 0x000fe2000000000d */
[----:B------:R-:W-:Y:S01]  /*1f70*/  F2FP.BF16.F32.PACK_AB R14, R12, R18 ;  /* 0x000000120c0e723e */ /* 0x000fe200000010ff */
[----:B------:R3:W-:Y:S01]  /*1f80*/  STG.E.EF.U16 desc[UR14][R46.64], R16 ;  /* 0x000000102e007986 */ /* 0x0007e2000c00150e */
[----:B------:R-:W-:Y:S01]  /*1f90*/  FMUL R62, R52, R19 ;  /* 0x00000013343e7220 */ /* 0x000fe20000400000 */
[----:B------:R-:W-:-:S02]  /*1fa0*/  LEA R61, R50, R61, 0x4 ;  /* 0x0000003d323d7211 */ /* 0x000fc400078e20ff */
[----:B------:R-:W4:Y:S01]  /*1fb0*/  LDS.U16 R70, [R56] ;  /* 0x0000000038467984 */ /* 0x000f220000000400 */
[----:B------:R-:W-:Y:S01]  /*1fc0*/  PRMT R64, R14, 0x7610, R64 ;  /* 0x000076100e407816 */ /* 0x000fe20000000040 */
[C---:B0-----:R-:W-:Y:S01]  /*1fd0*/  FFMA R62, R55.reuse, R9, R62 ;  /* 0x00000009373e7223 */ /* 0x041fe2000000003e */
[----:B------:R-:W-:Y:S01]  /*1fe0*/  FFMA R9, R12, R15, R13 ;  /* 0x0000000f0c097223 */ /* 0x000fe2000000000d */
[C---:B------:R-:W-:Y:S02]  /*1ff0*/  LEA R65, R50.reuse, R65, 0x4 ;  /* 0x0000004132417211 */ /* 0x040fe400078e20ff */
[----:B------:R-:W-:Y:S01]  /*2000*/  LEA R69, R50, R69, 0x4 ;  /* 0x0000004532457211 */ /* 0x000fe200078e20ff */
[----:B---3--:R-:W-:Y:S01]  /*2010*/  FMUL R46, R52, R17 ;  /* 0x00000011342e7220 */ /* 0x008fe20000400000 */
[----:B------:R-:W-:Y:S02]  /*2020*/  PRMT R47, R16, 0x7632, R47 ;  /* 0x00007632102f7816 */ /* 0x000fe4000000002f */
[----:B------:R-:W0:Y:S01]  /*2030*/  LDS.128 R16, [R60] ;  /* 0x000000003c107984 */ /* 0x000e220000000c00 */
[----:B------:R-:W-:Y:S01]  /*2040*/  FFMA R8, R55, R8, R46 ;  /* 0x0000000837087223 */ /* 0x000fe2000000002e */
[----:B------:R-:W-:-:S02]  /*2050*/  LEA R73, R50, R73, 0x4 ;  /* 0x0000004932497211 */ /* 0x000fc400078e20ff */
[----:B------:R3:W-:Y:S01]  /*2060*/  STG.E.EF.U16 desc[UR14][R48.64], R47 ;  /* 0x0000002f30007986 */ /* 0x0007e2000c00150e */
[----:B-1----:R-:W-:Y:S01]  /*2070*/  FFMA R9, R8, R4, R9 ;  /* 0x0000000408097223 */ /* 0x002fe20000000009 */
[----:B------:R-:W-:Y:S02]  /*2080*/  LEA R77, R50, R77, 0x4 ;  /* 0x0000004d324d7211 */ /* 0x000fe400078e20ff */
[----:B------:R1:W-:Y:S01]  /*2090*/  STG.E.EF.U16 desc[UR14][R44.64], R64 ;  /* 0x000000402c007986 */ /* 0x0003e2000c00150e */
[----:B------:R-:W-:Y:S01]  /*20a0*/  FFMA R9, R62, R5, R9 ;  /* 0x000000053e097223 */ /* 0x000fe20000000009 */
[C---:B------:R-:W-:Y:S02]  /*20b0*/  LEA R81, R50.reuse, R81, 0x4 ;  /* 0x0000005132517211 */ /* 0x040fe400078e20ff */
[----:B------:R-:W5:Y:S01]  /*20c0*/  LDS.U16 R46, [R56+0x100] ;  /* 0x00010000382e7984 */ /* 0x000f620000000400 */
[----:B------:R-:W-:Y:S01]  /*20d0*/  LEA R85, R50, R85, 0x4 ;  /* 0x0000005532557211 */ /* 0x000fe200078e20ff */
[----:B---3--:R-:W-:Y:S01]  /*20e0*/  IMAD.U32 R49, R66, 0x10000, RZ ;  /* 0x0001000042317824 */ /* 0x008fe200078e00ff */
[----:B------:R-:W-:Y:S01]  /*20f0*/  PRMT R48, R14, 0x7632, R48 ;  /* 0x000076320e307816 */ /* 0x000fe20000000030 */
[----:B------:R-:W-:Y:S01]  /*2100*/  LDS.U16 R47, [R56+0x180] ;  /* 0x00018000382f7984 */ /* 0x000fe20000000400 */
[----:B-1----:R-:W-:Y:S01]  /*2110*/  F2FP.BF16.F32.PACK_AB R45, R62, R8 ;  /* 0x000000083e2d723e */ /* 0x002fe200000010ff */
[----:B------:R-:W-:-:S02]  /*2120*/  FMUL R8, R52, R49 ;  /* 0x0000003134087220 */ /* 0x000fc40000400000 */
[----:B------:R-:W1:Y:S01]  /*2130*/  LDS.128 R12, [R58] ;  /* 0x000000003a0c7984 */ /* 0x000e620000000c00 */
[----:B--2---:R-:W-:Y:S02]  /*2140*/  SHF.L.U32 R89, R72, 0x10, RZ ;  /* 0x0000001048597819 */ /* 0x004fe400000006ff */
[C---:B------:R-:W-:Y:S01]  /*2150*/  PRMT R74, R45.reuse, 0x7610, R74 ;  /* 0x000076102d4a7816 */ /* 0x040fe2000000004a */
[----:B------:R-:W-:Y:S01]  /*2160*/  LDS.U16 R4, [R56+0x200] ;  /* 0x0002000038047984 */ /* 0x000fe20000000400 */
[----:B------:R-:W-:Y:S01]  /*2170*/  PRMT R66, R45, 0x7632, R66 ;  /* 0x000076322d427816 */ /* 0x000fe20000000042 */
[C---:B------:R-:W-:Y:S01]  /*2180*/  FFMA R8, R55.reuse, R10, R8 ;  /* 0x0000000a37087223 */ /* 0x040fe20000000008 */
[----:B------:R-:W-:Y:S01]  /*2190*/  SHF.L.U32 R45, R68, 0x10, RZ ;  /* 0x00000010442d7819 */ /* 0x000fe200000006ff */
[----:B------:R-:W2:Y:S01]  /*21a0*/  LDS.U16 R5, [R56+0x280] ;  /* 0x0002800038057984 */ /* 0x000ea20000000400 */
[----:B----4-:R-:W-:Y:S02]  /*21b0*/  IMAD.U32 R49, R70, 0x10000, RZ ;  /* 0x0001000046317824 */ /* 0x010fe400078e00ff */
[----:B------:R-:W-:Y:S01]  /*21c0*/  FFMA R6, R8, R6, R9 ;  /* 0x0000000608067223 */ /* 0x000fe20000000009 */
[C---:B------:R-:W-:Y:S01]  /*21d0*/  FMUL R62, R52.reuse, R89 ;  /* 0x00000059343e7220 */ /* 0x040fe20000400000 */
[----:B------:R-:W-:Y:S01]  /*21e0*/  FMUL R10, R52, R45 ;  /* 0x0000002d340a7220 */ /* 0x000fe20000400000 */
[----:B------:R3:W-:Y:S03]  /*21f0*/  STG.E.EF.U16 desc[UR14][R20.64], R48 ;  /* 0x0000003014007986 */ /* 0x0007e6000c00150e */
[C---:B------:R-:W-:Y:S01]  /*2200*/  FFMA R45, R55.reuse, R11, R10 ;  /* 0x0000000b372d7223 */ /* 0x040fe2000000000a */
[----:B------:R-:W-:Y:S01]  /*2210*/  STG.E.EF.U16 desc[UR14][R22.64], R74 ;  /* 0x0000004a16007986 */ /* 0x000fe2000c00150e */
[----:B0-----:R-:W-:-:S02]  /*2220*/  FFMA R17, R55, R17, R62 ;  /* 0x0000001137117223 */ /* 0x001fc4000000003e */
[----:B------:R-:W-:Y:S01]  /*2230*/  FFMA R7, R45, R7, R6 ;  /* 0x000000072d077223 */ /* 0x000fe20000000006 */
[----:B------:R0:W-:Y:S04]  /*2240*/  STG.E.EF.U16 desc[UR14][R42.64], R66 ;  /* 0x000000422a007986 */ /* 0x0001e8000c00150e */
[----:B------:R4:W2:Y:S01]  /*2250*/  LDS.128 R20, [R60+0x10] ;  /* 0x000010003c147984 */ /* 0x0008a20000000c00 */
[----:B---3--:R-:W-:-:S03]  /*2260*/  FMUL R48, R52, R49 ;  /* 0x0000003134307220 */ /* 0x008fc60000400000 */
[----:B------:R-:W3:Y:S01]  /*2270*/  LDS.U16 R42, [R56+0x380] ;  /* 0x00038000382a7984 */ /* 0x000ee20000000400 */
[----:B------:R-:W-:-:S03]  /*2280*/  FFMA R16, R55, R16, R48 ;  /* 0x0000001037107223 */ /* 0x000fc60000000030 */
[----:B------:R-:W3:Y:S01]  /*2290*/  LDS.U16 R44, [R56+0x300] ;  /* 0x00030000382c7984 */ /* 0x000ee20000000400 */
[----:B0-----:R-:W-:Y:S01]  /*22a0*/  F2FP.BF16.F32.PACK_AB R43, R45, R8 ;  /* 0x000000082d2b723e */ /* 0x001fe200000010ff */
[----:B----4-:R-:W-:Y:S01]  /*22b0*/  VIADD R60, R60, 0x40 ;  /* 0x000000403c3c7836 */ /* 0x010fe20000000000 */
[----:B------:R-:W-:Y:S01]  /*22c0*/  F2FP.BF16.F32.PACK_AB R6, R17, R16 ;  /* 0x000000101106723e */ /* 0x000fe200000010ff */
[----:B------:R0:W4:Y:S01]  /*22d0*/  LDS.128 R8, [R58+0x10] ;  /* 0x000010003a087984 */ /* 0x0001220000000c00 */
[C---:B------:R-:W-:Y:S02]  /*22e0*/  PRMT R48, R43.reuse, 0x7610, R48 ;  /* 0x000076102b307816 */ /* 0x040fe40000000030 */
[----:B------:R-:W-:Y:S01]  /*22f0*/  PRMT R45, R43, 0x7632, R45 ;  /* 0x000076322b2d7816 */ /* 0x000fe2000000002d */
[----:B-----5:R-:W-:Y:S02]  /*2300*/  IMAD.U32 R43, R46, 0x10000, RZ ;  /* 0x000100002e2b7824 */ /* 0x020fe400078e00ff */
[--C-:B-1----:R-:W-:Y:S01]  /*2310*/  FFMA R12, R16, R12, R7.reuse ;  /* 0x0000000c100c7223 */ /* 0x102fe20000000007 */
[----:B------:R-:W-:Y:S01]  /*2320*/  SHF.L.U32 R47, R47, 0x10, RZ ;  /* 0x000000102f2f7819 */ /* 0x000fe200000006ff */
[----:B------:R1:W-:Y:S01]  /*2330*/  STG.E.EF.U16 desc[UR14][R2.64], R48 ;  /* 0x0000003002007986 */ /* 0x0003e2000c00150e */
[----:B------:R-:W-:Y:S01]  /*2340*/  FMUL R16, R52, R43 ;  /* 0x0000002b34107220 */ /* 0x000fe20000400000 */
[----:B------:R-:W-:Y:S01]  /*2350*/  FFMA R13, R17, R13, R12 ;  /* 0x0000000d110d7223 */ /* 0x000fe2000000000c */
[----:B------:R-:W-:Y:S01]  /*2360*/  PRMT R7, R6, 0x7632, R7 ;  /* 0x0000763206077816 */ /* 0x000fe20000000007 */
[----:B------:R-:W-:Y:S01]  /*2370*/  FMUL R12, R52, R47 ;  /* 0x0000002f340c7220 */ /* 0x000fe20000400000 */
[----:B------:R-:W-:Y:S01]  /*2380*/  FFMA R16, R55, R18, R16 ;  /* 0x0000001237107223 */ /* 0x000fe20000000010 */
[----:B--2---:R-:W-:Y:S01]  /*2390*/  SHF.L.U32 R5, R5, 0x10, RZ ;  /* 0x0000001005057819 */ /* 0x004fe200000006ff */
[----:B------:R-:W-:Y:S01]  /*23a0*/  STG.E.EF.U16 desc[UR14][R24.64], R45 ;  /* 0x0000002d18007986 */ /* 0x000fe2000c00150e */
[----:B------:R-:W-:Y:S01]  /*23b0*/  FFMA R12, R55, R19, R12 ;  /* 0x00000013370c7223 */ /* 0x000fe2000000000c */
[----:B------:R-:W-:Y:S01]  /*23c0*/  FFMA R13, R16, R14, R13 ;  /* 0x0000000e100d7223 */ /* 0x000fe2000000000d */
[----:B0-----:R-:W-:Y:S01]  /*23d0*/  IADD3 R58, PT, PT, R58, 0x40, RZ ;  /* 0x000000403a3a7810 */ /* 0x001fe20007ffe0ff */
[----:B------:R-:W-:Y:S01]  /*23e0*/  STG.E.EF.U16 desc[UR14][R26.64], R6 ;  /* 0x000000061a007986 */ /* 0x000fe2000c00150e */
[----:B-1----:R-:W-:-:S02]  /*23f0*/  IMAD.U32 R3, R4, 0x10000, RZ ;  /* 0x0001000004037824 */ /* 0x002fc400078e00ff */
[----:B------:R-:W-:Y:S01]  /*2400*/  FMUL R4, R52, R5 ;  /* 0x0000000534047220 */ /* 0x000fe20000400000 */
[C---:B------:R-:W-:Y:S01]  /*2410*/  FFMA R13, R12.reuse, R15, R13 ;  /* 0x0000000f0c0d7223 */ /* 0x040fe2000000000d */
[----:B------:R-:W-:Y:S01]  /*2420*/  F2FP.BF16.F32.PACK_AB R16, R12, R16 ;  /* 0x000000100c10723e */ /* 0x000fe200000010ff */
[----:B------:R-:W-:Y:S01]  /*2430*/  FMUL R2, R52, R3 ;  /* 0x0000000334027220 */ /* 0x000fe20000400000 */
[----:B------:R0:W-:Y:S01]  /*2440*/  STG.E.EF.U16 desc[UR14][R28.64], R7 ;  /* 0x000000071c007986 */ /* 0x0001e2000c00150e */
[----:B------:R-:W-:Y:S02]  /*2450*/  VIADD R56, R56, 0x800 ;  /* 0x0000080038387836 */ /* 0x000fe40000000000 */
[C---:B------:R-:W-:Y:S01]  /*2460*/  FFMA R2, R55.reuse, R20, R2 ;  /* 0x0000001437027223 */ /* 0x040fe20000000002 */
[----:B------:R-:W-:Y:S01]  /*2470*/  FFMA R4, R55, R21, R4 ;  /* 0x0000001537047223 */ /* 0x000fe20000000004 */
[----:B------:R1:W-:Y:S01]  /*2480*/  STG.E.EF.U16 desc[UR14][R30.64], R16 ;  /* 0x000000101e007986 */ /* 0x0003e2000c00150e */
[----:B---3--:R-:W-:Y:S01]  /*2490*/  SHF.L.U32 R5, R42, 0x10, RZ ;  /* 0x000000102a057819 */ /* 0x008fe200000006ff */
[----:B------:R-:W-:Y:S01]  /*24a0*/  IMAD.U32 R3, R44, 0x10000, RZ ;  /* 0x000100002c037824 */ /* 0x000fe200078e00ff */
[----:B0-----:R-:W-:Y:S01]  /*24b0*/  PRMT R7, R16, 0x7632, R7 ;  /* 0x0000763210077816 */ /* 0x001fe20000000007 */
[----:B----4-:R-:W-:-:S02]  /*24c0*/  FFMA R13, R2, R8, R13 ;  /* 0x00000008020d7223 */ /* 0x010fc4000000000d */
[C---:B------:R-:W-:Y:S01]  /*24d0*/  FMUL R6, R52.reuse, R3 ;  /* 0x0000000334067220 */ /* 0x040fe20000400000 */
[----:B------:R-:W-:Y:S01]  /*24e0*/  FMUL R8, R52, R5 ;  /* 0x0000000534087220 */ /* 0x000fe20000400000 */
[----:B------:R-:W-:Y:S01]  /*24f0*/  F2FP.BF16.F32.PACK_AB R2, R4, R2 ;  /* 0x000000020402723e */ /* 0x000fe200000010ff */
[----:B------:R1:W-:Y:S01]  /*2500*/  STG.E.EF.U16 desc[UR14][R32.64], R7 ;  /* 0x0000000720007986 */ /* 0x0003e2000c00150e */
[C---:B------:R-:W-:Y:S01]  /*2510*/  FFMA R6, R55.reuse, R22, R6 ;  /* 0x0000001637067223 */ /* 0x040fe20000000006 */
[----:B------:R-:W-:Y:S01]  /*2520*/  FFMA R8, R55, R23, R8 ;  /* 0x0000001737087223 */ /* 0x000fe20000000008 */
[----:B------:R-:W-:Y:S01]  /*2530*/  PRMT R18, R2, 0x7632, R18 ;  /* 0x0000763202127816 */ /* 0x000fe20000000012 */
[----:B------:R1:W-:Y:S01]  /*2540*/  STG.E.EF.U16 desc[UR14][R34.64], R2 ;  /* 0x0000000222007986 */ /* 0x0003e2000c00150e */
[----:B------:R-:W-:Y:S02]  /*2550*/  FFMA R9, R4, R9, R13 ;  /* 0x0000000904097223 */ /* 0x000fe4000000000d */
[----:B------:R-:W-:Y:S01]  /*2560*/  F2FP.BF16.F32.PACK_AB R3, R8, R6 ;  /* 0x000000060803723e */ /* 0x000fe200000010ff */
[----:B------:R1:W-:Y:S01]  /*2570*/  STG.E.EF.U16 desc[UR14][R36.64], R18 ;  /* 0x0000001224007986 */ /* 0x0003e2000c00150e */
[----:B------:R-:W-:-:S02]  /*2580*/  FFMA R9, R6, R10, R9 ;  /* 0x0000000a06097223 */ /* 0x000fc40000000009 */
[----:B------:R-:W-:Y:S01]  /*2590*/  PRMT R20, R3, 0x7632, R20 ;  /* 0x0000763203147816 */ /* 0x000fe20000000014 */
[----:B------:R1:W-:Y:S01]  /*25a0*/  STG.E.EF.U16 desc[UR14][R38.64], R3 ;  /* 0x0000000326007986 */ /* 0x0003e2000c00150e */
[----:B------:R-:W-:-:S03]  /*25b0*/  FFMA R5, R8, R11, R9 ;  /* 0x0000000b08057223 */ /* 0x000fc60000000009 */
[----:B------:R1:W-:Y:S01]  /*25c0*/  STG.E.EF.U16 desc[UR14][R40.64], R20 ;  /* 0x0000001428007986 */ /* 0x0003e2000c00150e */
[----:B------:R-:W-:Y:S05]  /*25d0*/  BRA.U !UP0, `(.L_x_29) ;  /* 0xfffffff108b87547 */ /* 0x000fea000b83ffff */
[----:B-1----:R-:W0:Y:S01]  /*25e0*/  LDC.64 R2, c[0x0][0x3a8] ;  /* 0x0000ea00ff027b82 */ /* 0x002e220000000a00 */
[----:B------:R-:W-:Y:S02]  /*25f0*/  IADD3 R53, PT, PT, R53, R0, RZ ;  /* 0x0000000035357210 */ /* 0x000fe40007ffe0ff */
[----:B------:R-:W-:-:S03]  /*2600*/  F2FP.BF16.F32.PACK_AB R5, RZ, R5 ;  /* 0x00000005ff05723e */ /* 0x000fc600000010ff */
[----:B0-----:R-:W-:-:S05]  /*2610*/  IMAD.WIDE R2, R53, 0x2, R2 ;  /* 0x0000000235027825 */ /* 0x001fca00078e0202 */
[----:B------:R-:W-:Y:S01]  /*2620*/  STG.E.U16 desc[UR14][R2.64], R5 ;  /* 0x0000000502007986 */ /* 0x000fe2000c10150e */
[----:B------:R-:W-:Y:S05]  /*2630*/  EXIT ;  /* 0x000000000000794d */ /* 0x000fea0003800000 */
.L_x_27:
[----:B------:R-:W-:Y:S02]  /*2640*/  HFMA2 R25, -RZ, RZ, 0, 9.5367431640625e-07 ;  /* 0x00000010ff197431 */ /* 0x000fe400000001ff */
[----:B------:R-:W-:Y:S01]  /*2650*/  IMAD.MOV.U32 R26, RZ, RZ, R19 ;  /* 0x000000ffff1a7224 */ /* 0x000fe200078e0013 */
[----:B------:R-:W-:Y:S01]  /*2660*/  MOV R23, 0xffffffff ;  /* 0xffffffff00177802 */ /* 0x000fe20000000f00 */
[----:B------:R-:W-:-:S07]  /*2670*/  IMAD.MOV.U32 R28, RZ, RZ, 0x1f ;  /* 0x0000001fff1c7424 */ /* 0x000fce00078e00ff */
[----:B------:R-:W-:Y:S05]  /*2680*/  WARPSYNC.COLLECTIVE R23, `(.L_x_30) ;  /* 0x0000000017087348 */ /* 0x000fea0003c00000 */
[----:B------:R0:W1:Y:S02]  /*2690*/  SHFL.BFLY P0, R24, R26, R25, R28 ;  /* 0x0c0000191a187389 */ /* 0x000064000000001c */
[----:B01----:R-:W-:Y:S05]  /*26a0*/  ENDCOLLECTIVE ;  /* 0x000000000000791b */ /* 0x003fea0003800000 */
.L_x_30:
[----:B------:R-:W-:Y:S01]  /*26b0*/  MOV R26, R9 ;  /* 0x00000009001a7202 */ /* 0x000fe20000000f00 */
[----:B------:R-:W-:-:S07]  /*26c0*/  IMAD.MOV.U32 R10, RZ, RZ, R24 ;  /* 0x000000ffff0a7224 */ /* 0x000fce00078e0018 */
[----:B------:R-:W-:Y:S05]  /*26d0*/  WARPSYNC.COLLECTIVE R23, `(.L_x_31) ;  /* 0x0000000017087348 */ /* 0x000fea0003c00000 */
[----:B------:R0:W1:Y:S02]  /*26e0*/  SHFL.BFLY P0, R24, R26, R25, R28 ;  /* 0x0c0000191a187389 */ /* 0x000064000000001c */
[----:B01----:R-:W-:Y:S05]  /*26f0*/  ENDCOLLECTIVE ;  /* 0x000000000000791b */ /* 0x003fea0003800000 */
.L_x_31:
[----:B------:R-:W-:-:S05]  /*2700*/  FADD R10, R19, R10 ;  /* 0x0000000a130a7221 */ /* 0x000fca0000000000 */
[----:B------:R-:W-:Y:S01]  /*2710*/  MOV R26, R10 ;  /* 0x0000000a001a7202 */ /* 0x000fe20000000f00 */
[----:B------:R-:W-:Y:S02]  /*2720*/  IMAD.MOV.U32 R25, RZ, RZ, 0x8 ;  /* 0x00000008ff197424 */ /* 0x000fe400078e00ff */
[----:B------:R-:W-:-:S07]  /*2730*/  IMAD.MOV.U32 R18, RZ, RZ, R24 ;  /* 0x000000ffff127224 */ /* 0x000fce00078e0018 */
[----:B------:R-:W-:Y:S05]  /*2740*/  WARPSYNC.COLLECTIVE R23, `(.L_x_32) ;  /* 0x0000000017087348 */ /* 0x000fea0003c00000 */
[----:B------:R0:W1:Y:S02]  /*2750*/  SHFL.BFLY P0, R24, R26, R25, R28 ;  /* 0x0c0000191a187389 */ /* 0x000064000000001c */
[----:B01----:R-:W-:Y:S05]  /*2760*/  ENDCOLLECTIVE ;  /* 0x000000000000791b */ /* 0x003fea0003800000 */
.L_x_32:
[----:B------:R-:W-:-:S04]  /*2770*/  FADD R18, R9, R18 ;  /* 0x0000001209127221 */ /* 0x000fc80000000000 */
[----:B------:R-:W-:Y:S01]  /*2780*/  IMAD.MOV.U32 R26, RZ, RZ, R18 ;  /* 0x000000ffff1a7224 */ /* 0x000fe200078e0012 */
[----:B------:R-:W-:-:S07]  /*2790*/  MOV R11, R24 ;  /* 0x00000018000b7202 */ /* 0x000fce0000000f00 */
[----:B------:R-:W-:Y:S05]  /*27a0*/  WARPSYNC.COLLECTIVE R23, `(.L_x_33) ;  /* 0x0000000017087348 */ /* 0x000fea0003c00000 */
[----:B------:R0:W1:Y:S02]  /*27b0*/  SHFL.BFLY P0, R24, R26, R25, R28 ;  /* 0x0c0000191a187389 */ /* 0x000064000000001c */
[----:B01----:R-:W-:Y:S05]  /*27c0*/  ENDCOLLECTIVE ;  /* 0x000000000000791b */ /* 0x003fea0003800000 */
.L_x_33:
[----:B------:R-:W-:Y:S01]  /*27d0*/  FADD R11, R10, R11 ;  /* 0x0000000b0a0b7221 */ /* 0x000fe20000000000 */
[----:B------:R-:W-:-:S03]  /*27e0*/  HFMA2 R25, -RZ, RZ, 0, 2.384185791015625e-07 ;  /* 0x00000004ff197431 */ /* 0x000fc600000001ff */
[----:B------:R-:W-:Y:S01]  /*27f0*/  IMAD.MOV.U32 R26, RZ, RZ, R11 ;  /* 0x000000ffff1a7224 */ /* 0x000fe200078e000b */
[----:B------:R-:W-:-:S07]  /*2800*/  MOV R21, R24 ;  /* 0x0000001800157202 */ /* 0x000fce0000000f00 */
[----:B------:R-:W-:Y:S05]  /*2810*/  WARPSYNC.COLLECTIVE R23, `(.L_x_34) ;  /* 0x0000000017087348 */ /* 0x000fea0003c00000 */
[----:B------:R0:W1:Y:S02]  /*2820*/  SHFL.BFLY P0, R24, R26, R25, R28 ;  /* 0x0c0000191a187389 */ /* 0x000064000000001c */
[----:B01----:R-:W-:Y:S05]  /*2830*/  ENDCOLLECTIVE ;  /* 0x000000000000791b */ /* 0x003fea0003800000 */
.L_x_34:
[----:B------:R-:W-:-:S05]  /*2840*/  FADD R21, R18, R21 ;  /* 0x0000001512157221 */ /* 0x000fca0000000000 */
[----:B------:R-:W-:Y:S01]  /*2850*/  MOV R26, R21 ;  /* 0x00000015001a7202 */ /* 0x000fe20000000f00 */
[----:B------:R-:W-:-:S07]  /*2860*/  IMAD.MOV.U32 R20, RZ, RZ, R24 ;  /* 0x000000ffff147224 */ /* 0x000fce00078e0018 */
[----:B------:R-:W-:Y:S05]  /*2870*/  WARPSYNC.COLLECTIVE R23, `(.L_x_35) ;  /* 0x0000000017087348 */ /* 0x000fea0003c00000 */
[----:B------:R0:W1:Y:S02]  /*2880*/  SHFL.BFLY P0, R24, R26, R25, R28 ;  /* 0x0c0000191a187389 */ /* 0x000064000000001c */
[----:B01----:R-:W-:Y:S05]  /*2890*/  ENDCOLLECTIVE ;  /* 0x000000000000791b */ /* 0x003fea0003800000 */
.L_x_35:
[----:B------:R-:W-:-:S05]  /*28a0*/  FADD R20, R11, R20 ;  /* 0x000000140b147221 */ /* 0x000fca0000000000 */
[----:B------:R-:W-:Y:S01]  /*28b0*/  MOV R26, R20 ;  /* 0x00000014001a7202 */ /* 0x000fe20000000f00 */
[----:B------:R-:W-:Y:S02]  /*28c0*/  IMAD.MOV.U32 R25, RZ, RZ, 0x2 ;  /* 0x00000002ff197424 */ /* 0x000fe400078e00ff */
[----:B------:R-:W-:-:S07]  /*28d0*/  IMAD.MOV.U32 R22, RZ, RZ, R24 ;  /* 0x000000ffff167224 */ /* 0x000fce00078e0018 */
[----:B------:R-:W-:Y:S05]  /*28e0*/  WARPSYNC.COLLECTIVE R23, `(.L_x_36) ;  /* 0x0000000017087348 */ /* 0x000fea0003c00000 */
[----:B------:R0:W1:Y:S02]  /*28f0*/  SHFL.BFLY P0, R24, R26, R25, R28 ;  /* 0x0c0000191a187389 */ /* 0x000064000000001c */
[----:B01----:R-:W-:Y:S05]  /*2900*/  ENDCOLLECTIVE ;  /* 0x000000000000791b */ /* 0x003fea0003800000 */
.L_x_36:
[----:B------:R-:W-:-:S04]  /*2910*/  FADD R22, R21, R22 ;  /* 0x0000001615167221 */ /* 0x000fc80000000000 */
[----:B------:R-:W-:Y:S01]  /*2920*/  IMAD.MOV.U32 R26, RZ, RZ, R22 ;  /* 0x000000ffff1a7224 */ /* 0x000fe200078e0016 */
[----:B------:R-:W-:-:S07]  /*2930*/  MOV R19, R24 ;  /* 0x0000001800137202 */ /* 0x000fce0000000f00 */
[----:B------:R-:W-:Y:S05]  /*2940*/  WARPSYNC.COLLECTIVE R23, `(.L_x_37) ;  /* 0x0000000017087348 */ /* 0x000fea0003c00000 */
[----:B------:R0:W1:Y:S02]  /*2950*/  SHFL.BFLY P0, R24, R26, R25, R28 ;  /* 0x0c0000191a187389 */ /* 0x000064000000001c */
[----:B01----:R-:W-:Y:S05]  /*2960*/  ENDCOLLECTIVE ;  /* 0x000000000000791b */ /* 0x003fea0003800000 */
.L_x_37:
[----:B------:R-:W-:Y:S01]  /*2970*/  FADD R19, R20, R19 ;  /* 0x0000001314137221 */ /* 0x000fe20000000000 */
[----:B------:R-:W-:-:S03]  /*2980*/  HFMA2 R25, -RZ, RZ, 0, 5.9604644775390625e-08 ;  /* 0x00000001ff197431 */ /* 0x000fc600000001ff */
[----:B------:R-:W-:Y:S01]  /*2990*/  IMAD.MOV.U32 R26, RZ, RZ, R19 ;  /* 0x000000ffff1a7224 */ /* 0x000fe200078e0013 */
[----:B------:R-:W-:-:S07]  /*29a0*/  MOV R9, R24 ;  /* 0x0000001800097202 */ /* 0x000fce0000000f00 */
[----:B------:R-:W-:Y:S05]  /*29b0*/  WARPSYNC.COLLECTIVE R23, `(.L_x_38) ;  /* 0x0000000017087348 */ /* 0x000fea0003c00000 */
[----:B------:R0:W1:Y:S02]  /*29c0*/  SHFL.BFLY P0, R24, R26, R25, R28 ;  /* 0x0c0000191a187389 */ /* 0x000064000000001c */
[----:B01----:R-:W-:Y:S05]  /*29d0*/  ENDCOLLECTIVE ;  /* 0x000000000000791b */ /* 0x003fea0003800000 */
.L_x_38:
[----:B------:R-:W-:-:S05]  /*29e0*/  FADD R9, R22, R9 ;  /* 0x0000000916097221 */ /* 0x000fca0000000000 */
[----:B------:R-:W-:Y:S01]  /*29f0*/  MOV R26, R9 ;  /* 0x00000009001a7202 */ /* 0x000fe20000000f00 */
[----:B------:R-:W-:-:S07]  /*2a00*/  IMAD.MOV.U32 R10, RZ, RZ, R24 ;  /* 0x000000ffff0a7224 */ /* 0x000fce00078e0018 */
[----:B------:R-:W-:Y:S05]  /*2a10*/  WARPSYNC.COLLECTIVE R23, `(.L_x_39) ;  /* 0x0000000017087348 */ /* 0x000fea0003c00000 */
[----:B------:R0:W1:Y:S02]  /*2a20*/  SHFL.BFLY P0, R24, R26, R25, R28 ;  /* 0x0c0000191a187389 */ /* 0x000064000000001c */
[----:B01----:R-:W-:Y:S05]  /*2a30*/  ENDCOLLECTIVE ;  /* 0x000000000000791b */ /* 0x003fea0003800000 */
.L_x_39:
[----:B------:R-:W-:Y:S01]  /*2a40*/  FADD R10, R19, R10 ;  /* 0x0000000a130a7221 */ /* 0x000fe20000000000 */
[----:B------:R-:W-:Y:S01]  /*2a50*/  MOV R18, R24 ;  /* 0x0000001800127202 */ /* 0x000fe20000000f00 */
[----:B------:R-:W-:Y:S06]  /*2a60*/  BRA `(.L_x_40) ;  /* 0xffffffe000c07947 */ /* 0x000fec000383ffff */
.L_x_41:
        /* <DEDUP_REMOVED lines=9> */
.L_x_43:


//--------------------- .nv.shared.gdr_optimized_kernel --------------------------
	.section	.nv.shared.gdr_optimized_kernel,"aw",@nobits
	.sectionflags	@""
	.align	4
.nv.shared.gdr_optimized_kernel:
	.zero		34816


//--------------------- .nv.shared.reserved.0     --------------------------
	.section	.nv.shared.reserved.0,"aw",@nobits
	.weak		__nv_reservedSMEM_offset_0_alias
	.size		__nv_reservedSMEM_offset_0_alias, 0, 64
	.other		__nv_reservedSMEM_offset_0_alias,@"STO_CUDA_RESERVED_SHARED STV_DEFAULT"
__nv_reservedSMEM_offset_0_alias:
	.zero		0
	.zero		64


//--------------------- .nv.shared.gdr_tma_kernel --------------------------
	.section	.nv.shared.gdr_tma_kernel,"aw",@nobits
	.sectionflags	@""
	.align	256
.nv.shared.gdr_tma_kernel:
	.zero		35072


//--------------------- .nv.constant0.gdr_optimized_kernel --------------------------
	.section	.nv.constant0.gdr_optimized_kernel,"a",@progbits
	.sectionflags	@""
	.align	4
.nv.constant0.gdr_optimized_kernel:
	.zero		1008


//--------------------- .nv.constant0.gdr_tma_kernel --------------------------
	.section	.nv.constant0.gdr_tma_kernel,"a",@progbits
	.sectionflags	@""
	.align	4
.nv.constant0.gdr_tma_kernel:
	.zero		1016


//--------------------- SYMBOLS --------------------------

	.type		.nv.reservedSmem.offset0,@object
	.size		.nv.reservedSmem.offset0,0x4
	.type		.nv.reservedSmem.cap,@object
	.size		.nv.reservedSmem.cap,0x4
